	.target	sm_90a

	.elftype	@"ET_EXEC"


//--------------------- .note.nv.tkinfo           --------------------------
	.section	.note.nv.tkinfo,"",@"SHT_NOTE"
	.sectionflags	@"SHF_NOTE_NV_TKINFO"
	.tkinfo
        /*0018*/ 	.word	0x00000002
        /*0030*/ 	.string	""
        /*0030*/ 	.string	"ptxas"
        /*0030*/ 	.string	"Cuda compilation tools, release 13.0, V13.0.88"
        /*0030*/ 	.string	"Build cuda_13.0.r13.0/compiler.36424714_0"
        /*0030*/ 	.string	"-arch sm_90a -m 64 "



//--------------------- .note.nv.cuinfo           --------------------------
	.section	.note.nv.cuinfo,"",@"SHT_NOTE"
	.sectionflags	@"SHF_NOTE_NV_CUINFO"
        /*0018*/ 	.short	0x0002
        /*001a*/ 	.short	0x005a
        /*001c*/ 	.short	0x0082
	.zero		2


//--------------------- .nv.info                  --------------------------
	.section	.nv.info,"",@"SHT_CUDA_INFO"
	.align	4


	//----- nvinfo : EIATTR_REGCOUNT
	.align		4
        /*0000*/ 	.byte	0x04, 0x2f
        /*0002*/ 	.short	(.L_15 - .L_14)
	.align		4
.L_14:
        /*0004*/ 	.word	index@(_ZN7cutlass13device_kernelINS_4gemm6kernel13GemmUniversalIN4cute5tupleIJiiiiEEENS1_10collective13CollectiveMmaINS1_34MainloopSm90TmaGmmaWarpSpecializedILi3ENS5_IJNS4_1CILi2EEENSA_ILi1EEESC_EEENS1_35KernelTmaWarpSpecializedCooperativeEEENS5_IJNSA_ILi128EEESG_NSA_ILi256EEEEEEaNS5_IJlSC_lEEEaSJ_NS4_8TiledMMAINS4_8MMA_AtomIJNS4_4SM904GMMA27MMA_64x128x32_S32S8S8_SS_TNEEEENS4_6LayoutISD_NS5_IJSC_NSA_ILi0EEESR_EEEEENS5_IJNS4_10UnderscoreESU_SU_EEEEENS4_13SM90_TMA_LOADENS4_14ComposedLayoutINS4_7SwizzleILi3ELi4ELi3EEENS4_18smem_ptr_flag_bitsILi8EEENSQ_INS5_IJNSA_ILi8EEESG_EEENS5_IJSG_SC_EEEEEEEvNS4_8identityENS4_23SM90_TMA_LOAD_MULTICASTES17_vS18_EENS_8epilogue10collective6detail29Sm90TmaWarpSpecializedAdapterINS1C_15DefaultEpilogueIaSJ_SJ_NS1B_6thread17LinearCombinationIaLi1EiiLNS1G_9ScaleType4KindE0ELNS_15FloatRoundStyleE2EaEENS1_15EpilogueDefaultEEEEEvvEEEEvNT_6ParamsE)
        /*0008*/ 	.word	0x000000a8


	//----- nvinfo : EIATTR_FRAME_SIZE
	.align		4
.L_15:
        /*000c*/ 	.byte	0x04, 0x11
        /*000e*/ 	.short	(.L_17 - .L_16)
	.align		4
.L_16:
        /*0010*/ 	.word	index@(_ZN7cutlass13device_kernelINS_4gemm6kernel13GemmUniversalIN4cute5tupleIJiiiiEEENS1_10collective13CollectiveMmaINS1_34MainloopSm90TmaGmmaWarpSpecializedILi3ENS5_IJNS4_1CILi2EEENSA_ILi1EEESC_EEENS1_35KernelTmaWarpSpecializedCooperativeEEENS5_IJNSA_ILi128EEESG_NSA_ILi256EEEEEEaNS5_IJlSC_lEEEaSJ_NS4_8TiledMMAINS4_8MMA_AtomIJNS4_4SM904GMMA27MMA_64x128x32_S32S8S8_SS_TNEEEENS4_6LayoutISD_NS5_IJSC_NSA_ILi0EEESR_EEEEENS5_IJNS4_10UnderscoreESU_SU_EEEEENS4_13SM90_TMA_LOADENS4_14ComposedLayoutINS4_7SwizzleILi3ELi4ELi3EEENS4_18smem_ptr_flag_bitsILi8EEENSQ_INS5_IJNSA_ILi8EEESG_EEENS5_IJSG_SC_EEEEEEEvNS4_8identityENS4_23SM90_TMA_LOAD_MULTICASTES17_vS18_EENS_8epilogue10collective6detail29Sm90TmaWarpSpecializedAdapterINS1C_15DefaultEpilogueIaSJ_SJ_NS1B_6thread17LinearCombinationIaLi1EiiLNS1G_9ScaleType4KindE0ELNS_15FloatRoundStyleE2EaEENS1_15EpilogueDefaultEEEEEvvEEEEvNT_6ParamsE)
        /*0014*/ 	.word	0x00000000


	//----- nvinfo : EIATTR_MIN_STACK_SIZE
	.align		4
.L_17:
        /*0018*/ 	.byte	0x04, 0x12
        /*001a*/ 	.short	(.L_19 - .L_18)
	.align		4
.L_18:
        /*001c*/ 	.word	index@(_ZN7cutlass13device_kernelINS_4gemm6kernel13GemmUniversalIN4cute5tupleIJiiiiEEENS1_10collective13CollectiveMmaINS1_34MainloopSm90TmaGmmaWarpSpecializedILi3ENS5_IJNS4_1CILi2EEENSA_ILi1EEESC_EEENS1_35KernelTmaWarpSpecializedCooperativeEEENS5_IJNSA_ILi128EEESG_NSA_ILi256EEEEEEaNS5_IJlSC_lEEEaSJ_NS4_8TiledMMAINS4_8MMA_AtomIJNS4_4SM904GMMA27MMA_64x128x32_S32S8S8_SS_TNEEEENS4_6LayoutISD_NS5_IJSC_NSA_ILi0EEESR_EEEEENS5_IJNS4_10UnderscoreESU_SU_EEEEENS4_13SM90_TMA_LOADENS4_14ComposedLayoutINS4_7SwizzleILi3ELi4ELi3EEENS4_18smem_ptr_flag_bitsILi8EEENSQ_INS5_IJNSA_ILi8EEESG_EEENS5_IJSG_SC_EEEEEEEvNS4_8identityENS4_23SM90_TMA_LOAD_MULTICASTES17_vS18_EENS_8epilogue10collective6detail29Sm90TmaWarpSpecializedAdapterINS1C_15DefaultEpilogueIaSJ_SJ_NS1B_6thread17LinearCombinationIaLi1EiiLNS1G_9ScaleType4KindE0ELNS_15FloatRoundStyleE2EaEENS1_15EpilogueDefaultEEEEEvvEEEEvNT_6ParamsE)
        /*0020*/ 	.word	0x00000000
.L_19:


//--------------------- .nv.compat                --------------------------
	.section	.nv.compat,"",@"SHT_CUDA_COMPAT_INFO"
	.align	4
        /*0000*/ 	.byte	0x02, 0x09, 0x01, 0x00, 0x02, 0x02, 0x04, 0x00, 0x02, 0x05, 0x05, 0x00, 0x03, 0x07, 0x01, 0x01
        /*0010*/ 	.byte	0x02, 0x03, 0x01, 0x00, 0x02, 0x06, 0x01, 0x00, 0x04, 0x0b, 0x08, 0x00, 0x00, 0x00, 0x00, 0x00
        /*0020*/ 	.byte	0x00, 0x00, 0x00, 0x00


//--------------------- .nv.info._ZN7cutlass13device_kernelINS_4gemm6kernel13GemmUniversalIN4cute5tupleIJiiiiEEENS1_10collective13CollectiveMmaINS1_34MainloopSm90TmaGmmaWarpSpecializedILi3ENS5_IJNS4_1CILi2EEENSA_ILi1EEESC_EEENS1_35KernelTmaWarpSpecializedCooperativeEEENS5_IJNSA_ILi128EEESG_NSA_ILi256EEEEEEaNS5_IJlSC_lEEEaSJ_NS4_8TiledMMAINS4_8MMA_AtomIJNS4_4SM904GMMA27MMA_64x128x32_S32S8S8_SS_TNEEEENS4_6LayoutISD_NS5_IJSC_NSA_ILi0EEESR_EEEEENS5_IJNS4_10UnderscoreESU_SU_EEEEENS4_13SM90_TMA_LOADENS4_14ComposedLayoutINS4_7SwizzleILi3ELi4ELi3EEENS4_18smem_ptr_flag_bitsILi8EEENSQ_INS5_IJNSA_ILi8EEESG_EEENS5_IJSG_SC_EEEEEEEvNS4_8identityENS4_23SM90_TMA_LOAD_MULTICASTES17_vS18_EENS_8epilogue10collective6detail29Sm90TmaWarpSpecializedAdapterINS1C_15DefaultEpilogueIaSJ_SJ_NS1B_6thread17LinearCombinationIaLi1EiiLNS1G_9ScaleType4KindE0ELNS_15FloatRoundStyleE2EaEENS1_15EpilogueDefaultEEEEEvvEEEEvNT_6ParamsE --------------------------
	.section	.nv.info._ZN7cutlass13device_kernelINS_4gemm6kernel13GemmUniversalIN4cute5tupleIJiiiiEEENS1_10collective13CollectiveMmaINS1_34MainloopSm90TmaGmmaWarpSpecializedILi3ENS5_IJNS4_1CILi2EEENSA_ILi1EEESC_EEENS1_35KernelTmaWarpSpecializedCooperativeEEENS5_IJNSA_ILi128EEESG_NSA_ILi256EEEEEEaNS5_IJlSC_lEEEaSJ_NS4_8TiledMMAINS4_8MMA_AtomIJNS4_4SM904GMMA27MMA_64x128x32_S32S8S8_SS_TNEEEENS4_6LayoutISD_NS5_IJSC_NSA_ILi0EEESR_EEEEENS5_IJNS4_10UnderscoreESU_SU_EEEEENS4_13SM90_TMA_LOADENS4_14ComposedLayoutINS4_7SwizzleILi3ELi4ELi3EEENS4_18smem_ptr_flag_bitsILi8EEENSQ_INS5_IJNSA_ILi8EEESG_EEENS5_IJSG_SC_EEEEEEEvNS4_8identityENS4_23SM90_TMA_LOAD_MULTICASTES17_vS18_EENS_8epilogue10collective6detail29Sm90TmaWarpSpecializedAdapterINS1C_15DefaultEpilogueIaSJ_SJ_NS1B_6thread17LinearCombinationIaLi1EiiLNS1G_9ScaleType4KindE0ELNS_15FloatRoundStyleE2EaEENS1_15EpilogueDefaultEEEEEvvEEEEvNT_6ParamsE,"",@"SHT_CUDA_INFO"
	.sectionflags	@""
	.align	4


	//----- nvinfo : EIATTR_CUDA_API_VERSION
	.align		4
        /*0000*/ 	.byte	0x04, 0x37
        /*0002*/ 	.short	(.L_21 - .L_20)
.L_20:
        /*0004*/ 	.word	0x00000082


	//----- nvinfo : EIATTR_KPARAM_INFO
	.align		4
.L_21:
        /*0008*/ 	.byte	0x04, 0x17
        /*000a*/ 	.short	(.L_23 - .L_22)
.L_22:
        /*000c*/ 	.word	0x00000000
        /*0010*/ 	.short	0x0000
        /*0012*/ 	.short	0x0070
        /*0014*/ 	.byte	0x00, 0xf0, 0x01, 0x10


	//----- nvinfo : EIATTR_SPARSE_MMA_MASK
	.align		4
.L_23:
        /*0018*/ 	.byte	0x03, 0x50
        /*001a*/ 	.short	0x0000


	//----- nvinfo : EIATTR_MAXREG_COUNT
	.align		4
        /*001c*/ 	.byte	0x03, 0x1b
        /*001e*/ 	.short	0x00a8


	//----- nvinfo : EIATTR_NUM_BARRIERS
	.align		4
        /*0020*/ 	.byte	0x02, 0x4c
        /*0022*/ 	.byte	0x01
	.zero		1


	//----- nvinfo : EIATTR_EXTERNS
	.align		4
        /*0024*/ 	.byte	0x04, 0x0f
        /*0026*/ 	.short	(.L_25 - .L_24)


	//   ....[0]....
	.align		4
.L_24:
        /*0028*/ 	.word	index@(__assertfail)


	//----- nvinfo : EIATTR_MERCURY_ISA_VERSION
	.align		4
.L_25:
        /*002c*/ 	.byte	0x03, 0x5f
        /*002e*/ 	.short	0x0101


	//----- nvinfo : EIATTR_INT_WARP_WIDE_INSTR_OFFSETS
	.align		4
        /*0030*/ 	.byte	0x04, 0x31
        /*0032*/ 	.short	(.L_27 - .L_26)


	//   ....[0]....
.L_26:
        /*0034*/ 	.word	0x00000470


	//   ....[1]....
        /*0038*/ 	.word	0x000004a0


	//   ....[2]....
        /*003c*/ 	.word	0x00000660


	//   ....[3]....
        /*0040*/ 	.word	0x00002240


	//----- nvinfo : EIATTR_COOP_GROUP_MASK_REGIDS
	.align		4
.L_27:
        /*0044*/ 	.byte	0x04, 0x29
        /*0046*/ 	.short	(.L_29 - .L_28)


	//   ....[0]....
.L_28:
        /*0048*/ 	.word	0xffffffff


	//   ....[1]....
        /*004c*/ 	.word	0xffffffff


	//   ....[2]....
        /*0050*/ 	.word	0xffffffff


	//   ....[3]....
        /*0054*/ 	.word	0xffffffff


	//   ....[4]....
        /*0058*/ 	.word	0xffffffff


	//   ....[5]....
        /*005c*/ 	.word	0xffffffff


	//----- nvinfo : EIATTR_COOP_GROUP_INSTR_OFFSETS
	.align		4
.L_29:
        /*0060*/ 	.byte	0x04, 0x28
        /*0062*/ 	.short	(.L_31 - .L_30)


	//   ....[0]....
.L_30:
        /*0064*/ 	.word	0x00000060


	//   ....[1]....
        /*0068*/ 	.word	0x00000070


	//   ....[2]....
        /*006c*/ 	.word	0x00000130


	//   ....[3]....
        /*0070*/ 	.word	0x000002b0


	//   ....[4]....
        /*0074*/ 	.word	0x000007e0


	//   ....[5]....
        /*0078*/ 	.word	0x00001430


	//----- nvinfo : EIATTR_REG_RECONFIG
	.align		4
.L_31:
        /*007c*/ 	.byte	0x01, 0x54
	.zero		2


	//----- nvinfo : EIATTR_SYSCALL_OFFSETS
	.align		4
        /*0080*/ 	.byte	0x04, 0x46
        /*0082*/ 	.short	(.L_33 - .L_32)


	//   ....[0]....
.L_32:
        /*0084*/ 	.word	0x00001620


	//----- nvinfo : EIATTR_MBARRIER_INSTR_OFFSETS
	.align		4
.L_33:
        /*0088*/ 	.byte	0x04, 0x39
        /*008a*/ 	.short	(.L_35 - .L_34)


	//   ....[0]....
.L_34:
        /*008c*/ 	.word	0x00000230
        /*0090*/ 	.word	0x000000ff
        /*0094*/ 	.word	0x00000000
        /*0098*/ 	.short	0x0100
        /*009a*/ 	.byte	0x08
	.zero		1


	//   ....[1]....
        /*009c*/ 	.word	0x00000240
        /*00a0*/ 	.word	0x000000ff
        /*00a4*/ 	.word	0x00000018
        /*00a8*/ 	.short	0x0100
        /*00aa*/ 	.byte	0x08
	.zero		1


	//   ....[2]....
        /*00ac*/ 	.word	0x00000250
        /*00b0*/ 	.word	0x000000ff
        /*00b4*/ 	.word	0x00000008
        /*00b8*/ 	.short	0x0100
        /*00ba*/ 	.byte	0x08
	.zero		1


	//   ....[3]....
        /*00bc*/ 	.word	0x00000260
        /*00c0*/ 	.word	0x000000ff
        /*00c4*/ 	.word	0x00000020
        /*00c8*/ 	.short	0x0100
        /*00ca*/ 	.byte	0x08
	.zero		1


	//   ....[4]....
        /*00cc*/ 	.word	0x00000270
        /*00d0*/ 	.word	0x000000ff
        /*00d4*/ 	.word	0x00000010
        /*00d8*/ 	.short	0x0100
        /*00da*/ 	.byte	0x08
	.zero		1


	//   ....[5]....
        /*00dc*/ 	.word	0x00000280
        /*00e0*/ 	.word	0x000000ff
        /*00e4*/ 	.word	0x00000028
        /*00e8*/ 	.short	0x0100
        /*00ea*/ 	.byte	0x08
	.zero		1


	//   ....[6]....
        /*00ec*/ 	.word	0x000006f0
        /*00f0*/ 	.word	0x000000ff
        /*00f4*/ 	.word	0x00000040
        /*00f8*/ 	.short	0x0100
        /*00fa*/ 	.byte	0x06
	.zero		1


	//   ....[7]....
        /*00fc*/ 	.word	0x00000780
        /*0100*/ 	.word	0x000000ff
        /*0104*/ 	.word	0x00000048
        /*0108*/ 	.short	0x0100
        /*010a*/ 	.byte	0x06
	.zero		1


	//   ....[8]....
        /*010c*/ 	.word	0x000016f0
        /*0110*/ 	.word	0x00000003
        /*0114*/ 	.word	0x00000000
        /*0118*/ 	.short	0x010a
        /*011a*/ 	.byte	0x3f
	.zero		1


	//   ....[9]....
        /*011c*/ 	.word	0x00001750
        /*0120*/ 	.word	0x00000003
        /*0124*/ 	.word	0x00000000
        /*0128*/ 	.short	0x010a
        /*012a*/ 	.byte	0x3f
	.zero		1


	//   ....[10]....
        /*012c*/ 	.word	0x00001c90
        /*0130*/ 	.word	0x00000005
        /*0134*/ 	.word	0x00000000
        /*0138*/ 	.short	0x010a
        /*013a*/ 	.byte	0x3f
	.zero		1


	//   ....[11]....
        /*013c*/ 	.word	0x00001cd0
        /*0140*/ 	.word	0x00000005
        /*0144*/ 	.word	0x00000000
        /*0148*/ 	.short	0x010a
        /*014a*/ 	.byte	0x3f
	.zero		1


	//   ....[12]....
        /*014c*/ 	.word	0x000020f0
        /*0150*/ 	.word	0x00000004
        /*0154*/ 	.word	0x00000000
        /*0158*/ 	.short	0x0101
        /*015a*/ 	.byte	0x3f
	.zero		1


	//   ....[13]....
        /*015c*/ 	.word	0x000022e0
        /*0160*/ 	.word	0x00000000
        /*0164*/ 	.word	0x00000000
        /*0168*/ 	.short	0x0101
        /*016a*/ 	.byte	0x3f
	.zero		1


	//   ....[14]....
        /*016c*/ 	.word	0x00006600
        /*0170*/ 	.word	0x00000017
        /*0174*/ 	.word	0x00000018
        /*0178*/ 	.short	0x010a
        /*017a*/ 	.byte	0x3f
	.zero		1


	//   ....[15]....
        /*017c*/ 	.word	0x00006a40
        /*0180*/ 	.word	0x00000006
        /*0184*/ 	.word	0x00000048
        /*0188*/ 	.short	0x0101
        /*018a*/ 	.byte	0x3f
	.zero		1


	//   ....[16]....
        /*018c*/ 	.word	0x00007190
        /*0190*/ 	.word	0x00000007
        /*0194*/ 	.word	0x00000000
        /*0198*/ 	.short	0x010a
        /*019a*/ 	.byte	0x3f
	.zero		1


	//   ....[17]....
        /*019c*/ 	.word	0x00007210
        /*01a0*/ 	.word	0x00000004
        /*01a4*/ 	.word	0x00000000
        /*01a8*/ 	.short	0x010a
        /*01aa*/ 	.byte	0x3f
	.zero		1


	//   ....[18]....
        /*01ac*/ 	.word	0x000072a0
        /*01b0*/ 	.word	0x00000005
        /*01b4*/ 	.word	0x00000000
        /*01b8*/ 	.short	0x010a
        /*01ba*/ 	.byte	0x3f
	.zero		1


	//   ....[19]....
        /*01bc*/ 	.word	0x00007300
        /*01c0*/ 	.word	0x00000003
        /*01c4*/ 	.word	0x00000000
        /*01c8*/ 	.short	0x010a
        /*01ca*/ 	.byte	0x3f
	.zero		1


	//   ....[20]....
        /*01cc*/ 	.word	0x00007350
        /*01d0*/ 	.word	0x00000005
        /*01d4*/ 	.word	0x00000000
        /*01d8*/ 	.short	0x010a
        /*01da*/ 	.byte	0x3f
	.zero		1


	//   ....[21]....
        /*01dc*/ 	.word	0x00007420
        /*01e0*/ 	.word	0x00000017
        /*01e4*/ 	.word	0x00000018
        /*01e8*/ 	.short	0x010a
        /*01ea*/ 	.byte	0x3f
	.zero		1


	//   ....[22]....
        /*01ec*/ 	.word	0x000074f0
        /*01f0*/ 	.word	0x00000007
        /*01f4*/ 	.word	0x00000000
        /*01f8*/ 	.short	0x010a
        /*01fa*/ 	.byte	0x3f
	.zero		1


	//   ....[23]....
        /*01fc*/ 	.word	0x00007540
        /*0200*/ 	.word	0x00000004
        /*0204*/ 	.word	0x00000000
        /*0208*/ 	.short	0x010a
        /*020a*/ 	.byte	0x3f
	.zero		1


	//----- nvinfo : EIATTR_NUM_MBARRIERS
	.align		4
.L_35:
        /*020c*/ 	.byte	0x03, 0x38
        /*020e*/ 	.short	0x0008


	//----- nvinfo : EIATTR_EXIT_INSTR_OFFSETS
	.align		4
        /*0210*/ 	.byte	0x04, 0x1c
        /*0212*/ 	.short	(.L_37 - .L_36)


	//   ....[0]....
.L_36:
        /*0214*/ 	.word	0x000009b0


	//   ....[1]....
        /*0218*/ 	.word	0x000011d0


	//   ....[2]....
        /*021c*/ 	.word	0x00005d70


	//   ....[3]....
        /*0220*/ 	.word	0x000062d0


	//   ....[4]....
        /*0224*/ 	.word	0x000072f0


	//----- nvinfo : EIATTR_MAX_THREADS
	.align		4
.L_37:
        /*0228*/ 	.byte	0x04, 0x05
        /*022a*/ 	.short	(.L_39 - .L_38)
.L_38:
        /*022c*/ 	.word	0x00000180
        /*0230*/ 	.word	0x00000001
        /*0234*/ 	.word	0x00000001


	//----- nvinfo : EIATTR_CRS_STACK_SIZE
	.align		4
.L_39:
        /*0238*/ 	.byte	0x04, 0x1e
        /*023a*/ 	.short	(.L_41 - .L_40)
.L_40:
        /*023c*/ 	.word	0x00000000


	//----- nvinfo : EIATTR_CBANK_PARAM_SIZE
	.align		4
.L_41:
        /*0240*/ 	.byte	0x03, 0x19
        /*0242*/ 	.short	0x0470


	//----- nvinfo : EIATTR_PARAM_CBANK
	.align		4
        /*0244*/ 	.byte	0x04, 0x0a
        /*0246*/ 	.short	(.L_43 - .L_42)
	.align		4
.L_42:
        /*0248*/ 	.word	index@(.nv.constant0._ZN7cutlass13device_kernelINS_4gemm6kernel13GemmUniversalIN4cute5tupleIJiiiiEEENS1_10collective13CollectiveMmaINS1_34MainloopSm90TmaGmmaWarpSpecializedILi3ENS5_IJNS4_1CILi2EEENSA_ILi1EEESC_EEENS1_35KernelTmaWarpSpecializedCooperativeEEENS5_IJNSA_ILi128EEESG_NSA_ILi256EEEEEEaNS5_IJlSC_lEEEaSJ_NS4_8TiledMMAINS4_8MMA_AtomIJNS4_4SM904GMMA27MMA_64x128x32_S32S8S8_SS_TNEEEENS4_6LayoutISD_NS5_IJSC_NSA_ILi0EEESR_EEEEENS5_IJNS4_10UnderscoreESU_SU_EEEEENS4_13SM90_TMA_LOADENS4_14ComposedLayoutINS4_7SwizzleILi3ELi4ELi3EEENS4_18smem_ptr_flag_bitsILi8EEENSQ_INS5_IJNSA_ILi8EEESG_EEENS5_IJSG_SC_EEEEEEEvNS4_8identityENS4_23SM90_TMA_LOAD_MULTICASTES17_vS18_EENS_8epilogue10collective6detail29Sm90TmaWarpSpecializedAdapterINS1C_15DefaultEpilogueIaSJ_SJ_NS1B_6thread17LinearCombinationIaLi1EiiLNS1G_9ScaleType4KindE0ELNS_15FloatRoundStyleE2EaEENS1_15EpilogueDefaultEEEEEvvEEEEvNT_6ParamsE)
        /*024c*/ 	.short	0x0210
        /*024e*/ 	.short	0x0470


	//----- nvinfo : EIATTR_SW_WAR
	.align		4
.L_43:
        /*0250*/ 	.byte	0x04, 0x36
        /*0252*/ 	.short	(.L_45 - .L_44)
.L_44:
        /*0254*/ 	.word	0x00000008
.L_45:


//--------------------- .nv.callgraph             --------------------------
	.section	.nv.callgraph,"",@"SHT_CUDA_CALLGRAPH"
	.align	4
	.sectionentsize	8
	.align		4
        /*0000*/ 	.word	0x00000000
	.align		4
        /*0004*/ 	.word	0xffffffff
	.align		4
        /*0008*/ 	.word	index@(_ZN7cutlass13device_kernelINS_4gemm6kernel13GemmUniversalIN4cute5tupleIJiiiiEEENS1_10collective13CollectiveMmaINS1_34MainloopSm90TmaGmmaWarpSpecializedILi3ENS5_IJNS4_1CILi2EEENSA_ILi1EEESC_EEENS1_35KernelTmaWarpSpecializedCooperativeEEENS5_IJNSA_ILi128EEESG_NSA_ILi256EEEEEEaNS5_IJlSC_lEEEaSJ_NS4_8TiledMMAINS4_8MMA_AtomIJNS4_4SM904GMMA27MMA_64x128x32_S32S8S8_SS_TNEEEENS4_6LayoutISD_NS5_IJSC_NSA_ILi0EEESR_EEEEENS5_IJNS4_10UnderscoreESU_SU_EEEEENS4_13SM90_TMA_LOADENS4_14ComposedLayoutINS4_7SwizzleILi3ELi4ELi3EEENS4_18smem_ptr_flag_bitsILi8EEENSQ_INS5_IJNSA_ILi8EEESG_EEENS5_IJSG_SC_EEEEEEEvNS4_8identityENS4_23SM90_TMA_LOAD_MULTICASTES17_vS18_EENS_8epilogue10collective6detail29Sm90TmaWarpSpecializedAdapterINS1C_15DefaultEpilogueIaSJ_SJ_NS1B_6thread17LinearCombinationIaLi1EiiLNS1G_9ScaleType4KindE0ELNS_15FloatRoundStyleE2EaEENS1_15EpilogueDefaultEEEEEvvEEEEvNT_6ParamsE)
	.align		4
        /*000c*/ 	.word	index@(__assertfail)
	.align		4
        /*0010*/ 	.word	0x00000000
	.align		4
        /*0014*/ 	.word	0xfffffffe
	.align		4
        /*0018*/ 	.word	0x00000000
	.align		4
        /*001c*/ 	.word	0xfffffffd
	.align		4
        /*0020*/ 	.word	0x00000000
	.align		4
        /*0024*/ 	.word	0xfffffffc


//--------------------- .nv.constant4             --------------------------
	.section	.nv.constant4,"a",@progbits
	.align	8
	.align		8
.nv.constant4:
        /*0000*/ 	.dword	__assertfail
	.align		8
        /*0008*/ 	.dword	__unnamed_1
	.align		8
        /*0010*/ 	.dword	_ZN39_INTERNAL_13acfdce_4_k_cu_3c72bb52_90724cuda3std3__45__cpo5beginE
	.align		8
        /*0018*/ 	.dword	_ZN39_INTERNAL_13acfdce_4_k_cu_3c72bb52_90724cuda3std3__45__cpo3endE
	.align		8
        /*0020*/ 	.dword	_ZN39_INTERNAL_13acfdce_4_k_cu_3c72bb52_90724cuda3std3__45__cpo6cbeginE
	.align		8
        /*0028*/ 	.dword	_ZN39_INTERNAL_13acfdce_4_k_cu_3c72bb52_90724cuda3std3__45__cpo4cendE
	.align		8
        /*0030*/ 	.dword	_ZN39_INTERNAL_13acfdce_4_k_cu_3c72bb52_90724cuda3std3__441_GLOBAL__N__13acfdce_4_k_cu_3c72bb52_90726ignoreE
	.align		8
        /*0038*/ 	.dword	_ZN39_INTERNAL_13acfdce_4_k_cu_3c72bb52_90724cuda3std3__419piecewise_constructE
	.align		8
        /*0040*/ 	.dword	_ZN39_INTERNAL_13acfdce_4_k_cu_3c72bb52_90724cuda3std3__48in_placeE
	.align		8
        /*0048*/ 	.dword	_ZN39_INTERNAL_13acfdce_4_k_cu_3c72bb52_90724cuda3std6ranges3__45__cpo4swapE
	.align		8
        /*0050*/ 	.dword	_ZN39_INTERNAL_13acfdce_4_k_cu_3c72bb52_90724cuda3std6ranges3__45__cpo9iter_moveE
	.align		8
        /*0058*/ 	.dword	_ZN39_INTERNAL_13acfdce_4_k_cu_3c72bb52_90724cute7productE
	.align		8
        /*0060*/ 	.dword	_ZN39_INTERNAL_13acfdce_4_k_cu_3c72bb52_90724cute1_E
	.align		8
        /*0068*/ 	.dword	$str$22
	.align		8
        /*0070*/ 	.dword	$str$23


//--------------------- .text._ZN7cutlass13device_kernelINS_4gemm6kernel13GemmUniversalIN4cute5tupleIJiiiiEEENS1_10collective13CollectiveMmaINS1_34MainloopSm90TmaGmmaWarpSpecializedILi3ENS5_IJNS4_1CILi2EEENSA_ILi1EEESC_EEENS1_35KernelTmaWarpSpecializedCooperativeEEENS5_IJNSA_ILi128EEESG_NSA_ILi256EEEEEEaNS5_IJlSC_lEEEaSJ_NS4_8TiledMMAINS4_8MMA_AtomIJNS4_4SM904GMMA27MMA_64x128x32_S32S8S8_SS_TNEEEENS4_6LayoutISD_NS5_IJSC_NSA_ILi0EEESR_EEEEENS5_IJNS4_10UnderscoreESU_SU_EEEEENS4_13SM90_TMA_LOADENS4_14ComposedLayoutINS4_7SwizzleILi3ELi4ELi3EEENS4_18smem_ptr_flag_bitsILi8EEENSQ_INS5_IJNSA_ILi8EEESG_EEENS5_IJSG_SC_EEEEEEEvNS4_8identityENS4_23SM90_TMA_LOAD_MULTICASTES17_vS18_EENS_8epilogue10collective6detail29Sm90TmaWarpSpecializedAdapterINS1C_15DefaultEpilogueIaSJ_SJ_NS1B_6thread17LinearCombinationIaLi1EiiLNS1G_9ScaleType4KindE0ELNS_15FloatRoundStyleE2EaEENS1_15EpilogueDefaultEEEEEvvEEEEvNT_6ParamsE --------------------------
	.section	.text._ZN7cutlass13device_kernelINS_4gemm6kernel13GemmUniversalIN4cute5tupleIJiiiiEEENS1_10collective13CollectiveMmaINS1_34MainloopSm90TmaGmmaWarpSpecializedILi3ENS5_IJNS4_1CILi2EEENSA_ILi1EEESC_EEENS1_35KernelTmaWarpSpecializedCooperativeEEENS5_IJNSA_ILi128EEESG_NSA_ILi256EEEEEEaNS5_IJlSC_lEEEaSJ_NS4_8TiledMMAINS4_8MMA_AtomIJNS4_4SM904GMMA27MMA_64x128x32_S32S8S8_SS_TNEEEENS4_6LayoutISD_NS5_IJSC_NSA_ILi0EEESR_EEEEENS5_IJNS4_10UnderscoreESU_SU_EEEEENS4_13SM90_TMA_LOADENS4_14ComposedLayoutINS4_7SwizzleILi3ELi4ELi3EEENS4_18smem_ptr_flag_bitsILi8EEENSQ_INS5_IJNSA_ILi8EEESG_EEENS5_IJSG_SC_EEEEEEEvNS4_8identityENS4_23SM90_TMA_LOAD_MULTICASTES17_vS18_EENS_8epilogue10collective6detail29Sm90TmaWarpSpecializedAdapterINS1C_15DefaultEpilogueIaSJ_SJ_NS1B_6thread17LinearCombinationIaLi1EiiLNS1G_9ScaleType4KindE0ELNS_15FloatRoundStyleE2EaEENS1_15EpilogueDefaultEEEEEvvEEEEvNT_6ParamsE,"ax",@progbits
	.align	128
.text._ZN7cutlass13device_kernelINS_4gemm6kernel13GemmUniversalIN4cute5tupleIJiiiiEEENS1_10collective13CollectiveMmaINS1_34MainloopSm90TmaGmmaWarpSpecializedILi3ENS5_IJNS4_1CILi2EEENSA_ILi1EEESC_EEENS1_35KernelTmaWarpSpecializedCooperativeEEENS5_IJNSA_ILi128EEESG_NSA_ILi256EEEEEEaNS5_IJlSC_lEEEaSJ_NS4_8TiledMMAINS4_8MMA_AtomIJNS4_4SM904GMMA27MMA_64x128x32_S32S8S8_SS_TNEEEENS4_6LayoutISD_NS5_IJSC_NSA_ILi0EEESR_EEEEENS5_IJNS4_10UnderscoreESU_SU_EEEEENS4_13SM90_TMA_LOADENS4_14ComposedLayoutINS4_7SwizzleILi3ELi4ELi3EEENS4_18smem_ptr_flag_bitsILi8EEENSQ_INS5_IJNSA_ILi8EEESG_EEENS5_IJSG_SC_EEEEEEEvNS4_8identityENS4_23SM90_TMA_LOAD_MULTICASTES17_vS18_EENS_8epilogue10collective6detail29Sm90TmaWarpSpecializedAdapterINS1C_15DefaultEpilogueIaSJ_SJ_NS1B_6thread17LinearCombinationIaLi1EiiLNS1G_9ScaleType4KindE0ELNS_15FloatRoundStyleE2EaEENS1_15EpilogueDefaultEEEEEvvEEEEvNT_6ParamsE:
        .type           _ZN7cutlass13device_kernelINS_4gemm6kernel13GemmUniversalIN4cute5tupleIJiiiiEEENS1_10collective13CollectiveMmaINS1_34MainloopSm90TmaGmmaWarpSpecializedILi3ENS5_IJNS4_1CILi2EEENSA_ILi1EEESC_EEENS1_35KernelTmaWarpSpecializedCooperativeEEENS5_IJNSA_ILi128EEESG_NSA_ILi256EEEEEEaNS5_IJlSC_lEEEaSJ_NS4_8TiledMMAINS4_8MMA_AtomIJNS4_4SM904GMMA27MMA_64x128x32_S32S8S8_SS_TNEEEENS4_6LayoutISD_NS5_IJSC_NSA_ILi0EEESR_EEEEENS5_IJNS4_10UnderscoreESU_SU_EEEEENS4_13SM90_TMA_LOADENS4_14ComposedLayoutINS4_7SwizzleILi3ELi4ELi3EEENS4_18smem_ptr_flag_bitsILi8EEENSQ_INS5_IJNSA_ILi8EEESG_EEENS5_IJSG_SC_EEEEEEEvNS4_8identityENS4_23SM90_TMA_LOAD_MULTICASTES17_vS18_EENS_8epilogue10collective6detail29Sm90TmaWarpSpecializedAdapterINS1C_15DefaultEpilogueIaSJ_SJ_NS1B_6thread17LinearCombinationIaLi1EiiLNS1G_9ScaleType4KindE0ELNS_15FloatRoundStyleE2EaEENS1_15EpilogueDefaultEEEEEvvEEEEvNT_6ParamsE,@function
        .size           _ZN7cutlass13device_kernelINS_4gemm6kernel13GemmUniversalIN4cute5tupleIJiiiiEEENS1_10collective13CollectiveMmaINS1_34MainloopSm90TmaGmmaWarpSpecializedILi3ENS5_IJNS4_1CILi2EEENSA_ILi1EEESC_EEENS1_35KernelTmaWarpSpecializedCooperativeEEENS5_IJNSA_ILi128EEESG_NSA_ILi256EEEEEEaNS5_IJlSC_lEEEaSJ_NS4_8TiledMMAINS4_8MMA_AtomIJNS4_4SM904GMMA27MMA_64x128x32_S32S8S8_SS_TNEEEENS4_6LayoutISD_NS5_IJSC_NSA_ILi0EEESR_EEEEENS5_IJNS4_10UnderscoreESU_SU_EEEEENS4_13SM90_TMA_LOADENS4_14ComposedLayoutINS4_7SwizzleILi3ELi4ELi3EEENS4_18smem_ptr_flag_bitsILi8EEENSQ_INS5_IJNSA_ILi8EEESG_EEENS5_IJSG_SC_EEEEEEEvNS4_8identityENS4_23SM90_TMA_LOAD_MULTICASTES17_vS18_EENS_8epilogue10collective6detail29Sm90TmaWarpSpecializedAdapterINS1C_15DefaultEpilogueIaSJ_SJ_NS1B_6thread17LinearCombinationIaLi1EiiLNS1G_9ScaleType4KindE0ELNS_15FloatRoundStyleE2EaEENS1_15EpilogueDefaultEEEEEvvEEEEvNT_6ParamsE,(.L_x_199 - _ZN7cutlass13device_kernelINS_4gemm6kernel13GemmUniversalIN4cute5tupleIJiiiiEEENS1_10collective13CollectiveMmaINS1_34MainloopSm90TmaGmmaWarpSpecializedILi3ENS5_IJNS4_1CILi2EEENSA_ILi1EEESC_EEENS1_35KernelTmaWarpSpecializedCooperativeEEENS5_IJNSA_ILi128EEESG_NSA_ILi256EEEEEEaNS5_IJlSC_lEEEaSJ_NS4_8TiledMMAINS4_8MMA_AtomIJNS4_4SM904GMMA27MMA_64x128x32_S32S8S8_SS_TNEEEENS4_6LayoutISD_NS5_IJSC_NSA_ILi0EEESR_EEEEENS5_IJNS4_10UnderscoreESU_SU_EEEEENS4_13SM90_TMA_LOADENS4_14ComposedLayoutINS4_7SwizzleILi3ELi4ELi3EEENS4_18smem_ptr_flag_bitsILi8EEENSQ_INS5_IJNSA_ILi8EEESG_EEENS5_IJSG_SC_EEEEEEEvNS4_8identityENS4_23SM90_TMA_LOAD_MULTICASTES17_vS18_EENS_8epilogue10collective6detail29Sm90TmaWarpSpecializedAdapterINS1C_15DefaultEpilogueIaSJ_SJ_NS1B_6thread17LinearCombinationIaLi1EiiLNS1G_9ScaleType4KindE0ELNS_15FloatRoundStyleE2EaEENS1_15EpilogueDefaultEEEEEvvEEEEvNT_6ParamsE)
        .other          _ZN7cutlass13device_kernelINS_4gemm6kernel13GemmUniversalIN4cute5tupleIJiiiiEEENS1_10collective13CollectiveMmaINS1_34MainloopSm90TmaGmmaWarpSpecializedILi3ENS5_IJNS4_1CILi2EEENSA_ILi1EEESC_EEENS1_35KernelTmaWarpSpecializedCooperativeEEENS5_IJNSA_ILi128EEESG_NSA_ILi256EEEEEEaNS5_IJlSC_lEEEaSJ_NS4_8TiledMMAINS4_8MMA_AtomIJNS4_4SM904GMMA27MMA_64x128x32_S32S8S8_SS_TNEEEENS4_6LayoutISD_NS5_IJSC_NSA_ILi0EEESR_EEEEENS5_IJNS4_10UnderscoreESU_SU_EEEEENS4_13SM90_TMA_LOADENS4_14ComposedLayoutINS4_7SwizzleILi3ELi4ELi3EEENS4_18smem_ptr_flag_bitsILi8EEENSQ_INS5_IJNSA_ILi8EEESG_EEENS5_IJSG_SC_EEEEEEEvNS4_8identityENS4_23SM90_TMA_LOAD_MULTICASTES17_vS18_EENS_8epilogue10collective6detail29Sm90TmaWarpSpecializedAdapterINS1C_15DefaultEpilogueIaSJ_SJ_NS1B_6thread17LinearCombinationIaLi1EiiLNS1G_9ScaleType4KindE0ELNS_15FloatRoundStyleE2EaEENS1_15EpilogueDefaultEEEEEvvEEEEvNT_6ParamsE,@"STO_CUDA_ENTRY STV_DEFAULT"
_ZN7cutlass13device_kernelINS_4gemm6kernel13GemmUniversalIN4cute5tupleIJiiiiEEENS1_10collective13CollectiveMmaINS1_34MainloopSm90TmaGmmaWarpSpecializedILi3ENS5_IJNS4_1CILi2EEENSA_ILi1EEESC_EEENS1_35KernelTmaWarpSpecializedCooperativeEEENS5_IJNSA_ILi128EEESG_NSA_ILi256EEEEEEaNS5_IJlSC_lEEEaSJ_NS4_8TiledMMAINS4_8MMA_AtomIJNS4_4SM904GMMA27MMA_64x128x32_S32S8S8_SS_TNEEEENS4_6LayoutISD_NS5_IJSC_NSA_ILi0EEESR_EEEEENS5_IJNS4_10UnderscoreESU_SU_EEEEENS4_13SM90_TMA_LOADENS4_14ComposedLayoutINS4_7SwizzleILi3ELi4ELi3EEENS4_18smem_ptr_flag_bitsILi8EEENSQ_INS5_IJNSA_ILi8EEESG_EEENS5_IJSG_SC_EEEEEEEvNS4_8identityENS4_23SM90_TMA_LOAD_MULTICASTES17_vS18_EENS_8epilogue10collective6detail29Sm90TmaWarpSpecializedAdapterINS1C_15DefaultEpilogueIaSJ_SJ_NS1B_6thread17LinearCombinationIaLi1EiiLNS1G_9ScaleType4KindE0ELNS_15FloatRoundStyleE2EaEENS1_15EpilogueDefaultEEEEEvvEEEEvNT_6ParamsE:
[----:B------:R-:W0:Y:S01]  /*0000*/  LDC R1, c[0x0][0x28] ;  /* 0x00000a00ff017b82 */ /* 0x000e220000000800 */
[----:B------:R-:W1:Y:S01]  /*0010*/  S2R R94, SR_TID.X ;  /* 0x00000000005e7919 */ /* 0x000e620000002100 */
[----:B------:R-:W-:Y:S01]  /*0020*/  ELECT P0, URZ, PT ;  /* 0x00000000003f782f */ /* 0x000fe20003800000 */
[----:B------:R-:W-:Y:S01]  /*0030*/  BSSY B0, `(.L_x_0) ;  /* 0x000000f000007945 */ /* 0x000fe20003800000 */
[--C-:B-1----:R-:W-:Y:S02]  /*0040*/  SHF.R.U32.HI R0, RZ, 0x5, R94.reuse ;  /* 0x00000005ff007819 */ /* 0x102fe4000001165e */
[----:B------:R-:W-:-:S03]  /*0050*/  SHF.R.U32.HI R7, RZ, 0x7, R94 ;  /* 0x00000007ff077819 */ /* 0x000fc6000001165e */
[----:B------:R-:W1:Y:S04]  /*0060*/  SHFL.IDX PT, R3, R0, RZ, 0x1f ;  /* 0x00001fff00037589 */ /* 0x000e6800000e0000 */
[----:B------:R2:W3:Y:S01]  /*0070*/  SHFL.IDX PT, R2, R7, RZ, 0x1f ;  /* 0x00001fff07027589 */ /* 0x0004e200000e0000 */
[----:B-1----:R-:W-:-:S13]  /*0080*/  ISETP.NE.OR P0, PT, R3, RZ, !P0 ;  /* 0x000000ff0300720c */ /* 0x002fda0004705670 */
[----:B0-23--:R-:W-:Y:S05]  /*0090*/  @P0 BRA `(.L_x_1) ;  /* 0x0000000000200947 */ /* 0x00dfea0003800000 */
[----:B------:R-:W-:Y:S02]  /*00a0*/  ULDC.64 UR4, c[0x0][0x198] ;  /* 0x0000660000047ab9 */ /* 0x000fe40000000a00 */
[----:B------:R-:W-:Y:S02]  /*00b0*/  UIADD3 UR6, UP0, UR4, 0xf0, URZ ;  /* 0x000000f004067890 */ /* 0x000fe4000ff1e03f */
[----:B------:R-:W-:Y:S02]  /*00c0*/  UIADD3 UR4, UP1, UR4, 0x1f0, URZ ;  /* 0x000001f004047890 */ /* 0x000fe4000ff3e03f */
[----:B------:R-:W-:Y:S02]  /*00d0*/  UIADD3.X UR7, URZ, UR5, URZ, UP0, !UPT ;  /* 0x000000053f077290 */ /* 0x000fe400087fe43f */
[----:B------:R-:W-:-:S07]  /*00e0*/  UIADD3.X UR5, URZ, UR5, URZ, UP1, !UPT ;  /* 0x000000053f057290 */ /* 0x000fce0008ffe43f */
[----:B------:R0:W-:Y:S02]  /*00f0*/  UTMACCTL.PF [UR6] ;  /* 0x00000000060079b9 */ /* 0x0001e40008040000 */
[----:B------:R0:W-:Y:S02]  /*0100*/  UTMACCTL.PF [UR4] ;  /* 0x00000000040079b9 */ /* 0x0001e40008040000 */
[----:B0-----:R-:W-:Y:S01]  /*0110*/  NOP ;  /* 0x0000000000007918 */ /* 0x001fe20000000000 */
.L_x_1:
[----:B------:R-:W-:Y:S05]  /*0120*/  BSYNC B0 ;  /* 0x0000000000007941 */ /* 0x000fea0003800000 */
.L_x_0:
[----:B------:R-:W0:Y:S02]  /*0130*/  SHFL.IDX PT, R5, R0, RZ, 0x1f ;  /* 0x00001fff00057589 */ /* 0x000e2400000e0000 */
[----:B0-----:R-:W-:-:S13]  /*0140*/  ISETP.NE.AND P0, PT, R5, RZ, PT ;  /* 0x000000ff0500720c */ /* 0x001fda0003f05270 */
[----:B------:R-:W-:Y:S05]  /*0150*/  @P0 BRA `(.L_x_2) ;  /* 0x0000000000500947 */ /* 0x000fea0003800000 */
[----:B------:R-:W0:Y:S01]  /*0160*/  S2UR UR8, SR_CgaCtaId ;  /* 0x00000000000879c3 */ /* 0x000e220000008800 */
[----:B------:R-:W-:Y:S01]  /*0170*/  UMOV UR4, 0x400 ;  /* 0x0000040000047882 */ /* 0x000fe20000000000 */
[----:B------:R-:W-:Y:S01]  /*0180*/  UMOV UR5, 0x1 ;  /* 0x0000000100057882 */ /* 0x000fe20000000000 */
[----:B------:R-:W-:Y:S01]  /*0190*/  UMOV UR6, 0x4 ;  /* 0x0000000400067882 */ /* 0x000fe20000000000 */
[----:B------:R-:W-:Y:S01]  /*01a0*/  ELECT P0, URZ, PT ;  /* 0x00000000003f782f */ /* 0x000fe20003800000 */
[----:B------:R-:W-:-:S04]  /*01b0*/  UIADD3 UR6, -UR6, 0x100000, URZ ;  /* 0x0010000006067890 */ /* 0x000fc8000fffe13f */
[----:B------:R-:W-:Y:S02]  /*01c0*/  USHF.L.U32 UR7, UR6, 0xb, URZ ;  /* 0x0000000b06077899 */ /* 0x000fe4000800063f */
[----:B------:R-:W-:Y:S02]  /*01d0*/  USHF.L.U32 UR6, UR6, 0x1, URZ ;  /* 0x0000000106067899 */ /* 0x000fe4000800063f */
[----:B0-----:R-:W-:Y:S02]  /*01e0*/  ULEA UR8, UR8, UR4, 0x18 ;  /* 0x0000000408087291 */ /* 0x001fe4000f8ec03f */
[----:B------:R-:W-:-:S04]  /*01f0*/  UIADD3 UR4, -UR5, 0x100000, URZ ;  /* 0x0010000005047890 */ /* 0x000fc8000fffe13f */
[----:B------:R-:W-:Y:S02]  /*0200*/  USHF.L.U32 UR5, UR4, 0xb, URZ ;  /* 0x0000000b04057899 */ /* 0x000fe4000800063f */
[----:B------:R-:W-:Y:S01]  /*0210*/  USHF.L.U32 UR4, UR4, 0x1, URZ ;  /* 0x0000000104047899 */ /* 0x000fe2000800063f */
[----:B------:R-:W0:Y:S11]  /*0220*/  FENCE.VIEW.ASYNC.S ;  /* 0x00000000000073c6 */ /* 0x000e360000000000 */
[----:B0-----:R0:W1:Y:S01]  /*0230*/  SYNCS.EXCH.64 URZ, [UR8], UR4 ;  /* 0x00000004083f75b2 */ /* 0x0010620008000100 */
[----:B------:R0:W2:Y:S01]  /*0240*/  SYNCS.EXCH.64 URZ, [UR8+0x18], UR6 ;  /* 0x00001806083f75b2 */ /* 0x0000a20008000100 */
[----:B------:R0:W3:Y:S01]  /*0250*/  SYNCS.EXCH.64 URZ, [UR8+0x8], UR4 ;  /* 0x00000804083f75b2 */ /* 0x0000e20008000100 */
[----:B------:R0:W4:Y:S01]  /*0260*/  SYNCS.EXCH.64 URZ, [UR8+0x20], UR6 ;  /* 0x00002006083f75b2 */ /* 0x0001220008000100 */
[----:B------:R0:W0:Y:S01]  /*0270*/  SYNCS.EXCH.64 URZ, [UR8+0x10], UR4 ;  /* 0x00001004083f75b2 */ /* 0x0000220008000100 */
[----:B------:R0:W0:Y:S01]  /*0280*/  SYNCS.EXCH.64 URZ, [UR8+0x28], UR6 ;  /* 0x00002806083f75b2 */ /* 0x0000220008000100 */
[----:B------:R-:W-:Y:S01]  /*0290*/  NOP ;  /* 0x0000000000007918 */ /* 0x000fe20000000000 */
.L_x_2:
[----:B------:R-:W-:Y:S01]  /*02a0*/  SHF.R.S32.HI R9, RZ, 0x1f, R94 ;  /* 0x0000001fff097819 */ /* 0x000fe2000001145e */
[----:B------:R-:W5:Y:S01]  /*02b0*/  SHFL.IDX PT, R0, R0, RZ, 0x1f ;  /* 0x00001fff00007589 */ /* 0x000f6200000e0000 */
[----:B0-----:R-:W0:Y:S01]  /*02c0*/  S2UR UR8, SR_CTAID.X ;  /* 0x00000000000879c3 */ /* 0x001e220000002500 */
[----:B------:R-:W-:Y:S02]  /*02d0*/  ELECT P0, URZ, PT ;  /* 0x00000000003f782f */ /* 0x000fe40003800000 */
[----:B------:R-:W-:Y:S01]  /*02e0*/  LEA.HI R9, R9, R94, RZ, 0x7 ;  /* 0x0000005e09097211 */ /* 0x000fe200078f38ff */
[----:B------:R-:W1:Y:S01]  /*02f0*/  S2R R4, SR_CTAID.Y ;  /* 0x0000000000047919 */ /* 0x000e620000002600 */
[----:B------:R-:W-:Y:S01]  /*0300*/  SHF.R.S32.HI R6, RZ, 0x1f, R5 ;  /* 0x0000001fff067819 */ /* 0x000fe20000011405 */
[----:B------:R-:W-:Y:S01]  /*0310*/  ULDC UR4, c[0x0][0x150] ;  /* 0x0000540000047ab9 */ /* 0x000fe20000000800 */
[----:B------:R-:W-:Y:S01]  /*0320*/  LOP3.LUT R9, R9, 0xffffff80, RZ, 0xc0, !PT ;  /* 0xffffff8009097812 */ /* 0x000fe200078ec0ff */
[----:B------:R-:W-:Y:S01]  /*0330*/  NOP ;  /* 0x0000000000007918 */ /* 0x000fe20000000000 */
[----:B------:R-:W-:Y:S01]  /*0340*/  LEA.HI R6, R6, R5, RZ, 0x2 ;  /* 0x0000000506067211 */ /* 0x000fe200078f10ff */
[----:B------:R-:W2:Y:S01]  /*0350*/  LDC R11, c[0x0][0x144] ;  /* 0x00005100ff0b7b82 */ /* 0x000ea20000000800 */
[----:B------:R-:W-:Y:S01]  /*0360*/  NOP ;  /* 0x0000000000007918 */ /* 0x000fe20000000000 */
[----:B------:R-:W-:Y:S01]  /*0370*/  IMAD.IADD R8, R94, 0x1, -R9 ;  /* 0x000000015e087824 */ /* 0x000fe200078e0a09 */
[----:B------:R-:W-:Y:S01]  /*0380*/  LOP3.LUT R6, R6, 0x3ffffffc, RZ, 0xc0, !PT ;  /* 0x3ffffffc06067812 */ /* 0x000fe200078ec0ff */
[----:B------:R-:W-:Y:S01]  /*0390*/  IMAD.MOV.U32 R22, RZ, RZ, 0x1 ;  /* 0x00000001ff167424 */ /* 0x000fe200078e00ff */
[----:B------:R-:W-:-:S02]  /*03a0*/  ISETP.NE.AND P3, PT, R2, RZ, PT ;  /* 0x000000ff0200720c */ /* 0x000fc40003f65270 */
[----:B------:R-:W-:Y:S01]  /*03b0*/  SHF.R.S32.HI R9, RZ, 0x1f, R8 ;  /* 0x0000001fff097819 */ /* 0x000fe20000011408 */
[----:B------:R-:W-:Y:S01]  /*03c0*/  IMAD.IADD R6, R5, 0x1, -R6 ;  /* 0x0000000105067824 */ /* 0x000fe200078e0a06 */
[----:B------:R-:W3:Y:S02]  /*03d0*/  LDC R13, c[0x0][0x140] ;  /* 0x00005000ff0d7b82 */ /* 0x000ee40000000800 */
[----:B------:R-:W-:Y:S02]  /*03e0*/  LEA.HI R9, R9, R8, RZ, 0x3 ;  /* 0x0000000809097211 */ /* 0x000fe400078f18ff */
[----:B-----5:R-:W-:Y:S02]  /*03f0*/  ISETP.NE.OR P0, PT, R0, RZ, !P0 ;  /* 0x000000ff0000720c */ /* 0x020fe40004705670 */
[----:B------:R-:W-:Y:S02]  /*0400*/  SHF.R.S32.HI R0, RZ, 0x3, R9 ;  /* 0x00000003ff007819 */ /* 0x000fe40000011409 */
[----:B0-----:R-:W-:-:S02]  /*0410*/  I2FP.F32.U32 R10, UR8 ;  /* 0x00000008000a7c45 */ /* 0x001fc40008201000 */
[----:B------:R-:W-:-:S03]  /*0420*/  SHF.R.S32.HI R9, RZ, 0x1f, R9 ;  /* 0x0000001fff097819 */ /* 0x000fc60000011409 */
[----:B------:R-:W-:Y:S01]  /*0430*/  FMUL R10, R10, UR4 ;  /* 0x000000040a0a7c20 */ /* 0x000fe20008400000 */
[----:B------:R-:W-:Y:S01]  /*0440*/  LEA.HI R9, R9, R0, RZ, 0x2 ;  /* 0x0000000009097211 */ /* 0x000fe200078f10ff */
[----:B------:R-:W-:Y:S01]  /*0450*/  ULDC UR4, c[0x0][0x154] ;  /* 0x0000550000047ab9 */ /* 0x000fe20000000800 */
[----:B-1----:R-:W-:Y:S01]  /*0460*/  I2FP.F32.U32 R12, R4 ;  /* 0x00000004000c7245 */ /* 0x002fe20000201000 */
[----:B------:R-:W-:Y:S01]  /*0470*/  VOTEU.ALL UP0, P0 ;  /* 0x00000000003f7886 */ /* 0x000fe20000000000 */
[----:B------:R-:W-:Y:S01]  /*0480*/  LOP3.LUT R9, R9, 0xfffffffc, RZ, 0xc0, !PT ;  /* 0xfffffffc09097812 */ /* 0x000fe200078ec0ff */
[----:B------:R-:W0:Y:S01]  /*0490*/  F2I.U32.TRUNC.NTZ R10, R10 ;  /* 0x0000000a000a7305 */ /* 0x000e22000020f000 */
[----:B------:R-:W-:Y:S01]  /*04a0*/  VOTEU.ALL UP1, P0 ;  /* 0x00000000003f7886 */ /* 0x000fe20000020000 */
[----:B------:R-:W-:Y:S01]  /*04b0*/  FMUL R12, R12, UR4 ;  /* 0x000000040c0c7c20 */ /* 0x000fe20008400000 */
[----:B------:R-:W1:Y:S01]  /*04c0*/  @!UP0 S2UR UR7, SR_CgaCtaId ;  /* 0x00000000000789c3 */ /* 0x000e620000008800 */
[----:B------:R-:W-:Y:S01]  /*04d0*/  IMAD.IADD R9, R0, 0x1, -R9 ;  /* 0x0000000100097824 */ /* 0x000fe200078e0a09 */
[----:B------:R-:W-:Y:S01]  /*04e0*/  SHF.R.S32.HI R0, RZ, 0x1f, R3 ;  /* 0x0000001fff007819 */ /* 0x000fe20000011403 */
[----:B------:R-:W-:Y:S01]  /*04f0*/  UMOV UR4, 0x20 ;  /* 0x0000002000047882 */ /* 0x000fe20000000000 */
[----:B------:R-:W-:Y:S01]  /*0500*/  @!UP0 UMOV UR6, 0x400 ;  /* 0x0000040000068882 */ /* 0x000fe20000000000 */
[----:B------:R-:W-:Y:S01]  /*0510*/  IMAD R19, R6, 0x4, R9 ;  /* 0x0000000406137824 */ /* 0x000fe200078e0209 */
[----:B------:R-:W5:Y:S01]  /*0520*/  F2I.U32.TRUNC.NTZ R12, R12 ;  /* 0x0000000c000c7305 */ /* 0x000f62000020f000 */
[----:B------:R-:W-:Y:S01]  /*0530*/  LEA.HI R0, R0, R3, RZ, 0x2 ;  /* 0x0000000300007211 */ /* 0x000fe200078f10ff */
[----:B------:R-:W4:Y:S01]  /*0540*/  LDC R9, c[0x0][0x148] ;  /* 0x00005200ff097b82 */ /* 0x000f220000000800 */
[----:B------:R-:W-:-:S04]  /*0550*/  @!UP0 UIADD3 UR4, -UR4, 0x100000, URZ ;  /* 0x0010000004048890 */ /* 0x000fc8000fffe13f */
[----:B------:R-:W-:Y:S02]  /*0560*/  @!UP0 USHF.L.U32 UR5, UR4, 0xb, URZ ;  /* 0x0000000b04058899 */ /* 0x000fe4000800063f */
[----:B------:R-:W-:Y:S01]  /*0570*/  @!UP0 USHF.L.U32 UR4, UR4, 0x1, URZ ;  /* 0x0000000104048899 */ /* 0x000fe2000800063f */
[----:B------:R-:W-:Y:S01]  /*0580*/  LEA.HI R6, R19, R19, RZ, 0x1 ;  /* 0x0000001313067211 */ /* 0x000fe200078f08ff */
[----:B0-----:R-:W-:Y:S01]  /*0590*/  IMAD.MOV R14, RZ, RZ, -R10 ;  /* 0x000000ffff0e7224 */ /* 0x001fe200078e0a0a */
[----:B------:R-:W-:Y:S02]  /*05a0*/  LOP3.LUT R0, R0, 0xfffffffc, RZ, 0xc0, !PT ;  /* 0xfffffffc00007812 */ /* 0x000fe400078ec0ff */
[----:B------:R-:W-:Y:S01]  /*05b0*/  LOP3.LUT R10, R6, 0xfffffffe, RZ, 0xc0, !PT ;  /* 0xfffffffe060a7812 */ /* 0x000fe200078ec0ff */
[----:B--2---:R-:W-:Y:S01]  /*05c0*/  IMAD R6, R11, R14, UR8 ;  /* 0x000000080b067e24 */ /* 0x004fe2000f8e020e */
[----:B---3--:R-:W-:Y:S01]  /*05d0*/  ISETP.EQ.U32.AND P2, PT, R13, 0x1, PT ;  /* 0x000000010d00780c */ /* 0x008fe20003f42070 */
[----:B------:R-:W-:-:S02]  /*05e0*/  IMAD.IADD R3, R3, 0x1, -R0 ;  /* 0x0000000103037824 */ /* 0x000fc400078e0a00 */
[C---:B------:R-:W-:Y:S02]  /*05f0*/  IMAD.IADD R11, R19.reuse, 0x1, -R10 ;  /* 0x00000001130b7824 */ /* 0x040fe400078e0a0a */
[----:B------:R-:W-:Y:S01]  /*0600*/  IMAD.SHL.U32 R10, R19, 0x4, RZ ;  /* 0x00000004130a7824 */ /* 0x000fe200078e00ff */
[----:B------:R-:W-:Y:S01]  /*0610*/  ISETP.NE.AND P1, PT, R3, 0x3, PT ;  /* 0x000000030300780c */ /* 0x000fe20003f25270 */
[----:B-----5:R-:W-:Y:S01]  /*0620*/  IMAD.MOV R24, RZ, RZ, -R12 ;  /* 0x000000ffff187224 */ /* 0x020fe200078e0a0c */
[----:B------:R-:W-:Y:S01]  /*0630*/  ISETP.NE.AND P4, PT, R11, R6, PT ;  /* 0x000000060b00720c */ /* 0x000fe20003f85270 */
[----:B-1----:R-:W-:Y:S01]  /*0640*/  @!UP0 ULEA UR6, UR7, UR6, 0x18 ;  /* 0x0000000607068291 */ /* 0x002fe2000f8ec03f */
[----:B------:R-:W-:Y:S01]  /*0650*/  LOP3.LUT R19, R19, 0xc, R10, 0x78, !PT ;  /* 0x0000000c13137812 */ /* 0x000fe200078e780a */
[----:B------:R-:W-:Y:S01]  /*0660*/  VOTEU.ALL UP0, P0 ;  /* 0x00000000003f7886 */ /* 0x000fe20000000000 */
[----:B------:R-:W-:Y:S01]  /*0670*/  LOP3.LUT P0, RZ, R8, 0x7, RZ, 0xc0, !PT ;  /* 0x0000000708ff7812 */ /* 0x000fe2000780c0ff */
[----:B------:R-:W-:Y:S01]  /*0680*/  VIADD R8, R2, 0xffffffff ;  /* 0xffffffff02087836 */ /* 0x000fe20000000000 */
[----:B------:R-:W-:Y:S01]  /*0690*/  ISETP.EQ.OR P1, PT, R3, RZ, !P1 ;  /* 0x000000ff0300720c */ /* 0x000fe20004f22670 */
[----:B----4-:R-:W-:Y:S01]  /*06a0*/  IMAD R11, R9, R24, R4 ;  /* 0x00000018090b7224 */ /* 0x010fe200078e0204 */
[----:B------:R-:W-:-:S02]  /*06b0*/  ISETP.LT.U32.AND P0, PT, R19, 0x2, !P0 ;  /* 0x000000021300780c */ /* 0x000fc40004701070 */
[----:B------:R-:W-:Y:S02]  /*06c0*/  ISETP.EQ.AND P1, PT, R2, RZ, P1 ;  /* 0x000000ff0200720c */ /* 0x000fe40000f22270 */
[----:B------:R-:W-:Y:S01]  /*06d0*/  ISETP.GE.U32.AND P6, PT, R8, 0x2, PT ;  /* 0x000000020800780c */ /* 0x000fe20003fc6070 */
[----:B------:R-:W0:Y:S02]  /*06e0*/  FENCE.VIEW.ASYNC.S ;  /* 0x00000000000073c6 */ /* 0x000e240000000000 */
[----:B0-----:R0:W1:Y:S01]  /*06f0*/  @!UP0 SYNCS.EXCH.64 URZ, [UR6+0x40], UR4 ;  /* 0x00004004063f85b2 */ /* 0x0010620008000100 */
[----:B------:R-:W-:Y:S02]  /*0700*/  @P4 LEA.HI R0, R19, R19, RZ, 0x1 ;  /* 0x0000001313004211 */ /* 0x000fe400078f08ff */
[----:B------:R-:W-:Y:S02]  /*0710*/  SEL R18, RZ, 0x1, !P1 ;  /* 0x00000001ff127807 */ /* 0x000fe40004800000 */
[----:B------:R-:W-:-:S02]  /*0720*/  @P4 SHF.R.S32.HI R0, RZ, 0x1, R0 ;  /* 0x00000001ff004819 */ /* 0x000fc40000011400 */
[----:B------:R-:W-:Y:S02]  /*0730*/  SEL R18, R18, 0x2, P6 ;  /* 0x0000000212127807 */ /* 0x000fe40003000000 */
[----:B------:R-:W-:Y:S02]  /*0740*/  @P4 ISETP.NE.AND P5, PT, R0, R11, PT ;  /* 0x0000000b0000420c */ /* 0x000fe40003fa5270 */
[----:B------:R-:W-:Y:S02]  /*0750*/  SEL R11, RZ, 0x1, !P0 ;  /* 0x00000001ff0b7807 */ /* 0x000fe40004000000 */
[----:B------:R-:W-:Y:S02]  /*0760*/  @P4 SEL R22, RZ, 0x1, P5 ;  /* 0x00000001ff164807 */ /* 0x000fe40002800000 */
[----:B------:R-:W-:Y:S01]  /*0770*/  LOP3.LUT R0, R94, 0x7f, RZ, 0xc0, !PT ;  /* 0x0000007f5e007812 */ /* 0x000fe200078ec0ff */
[----:B------:R0:W2:Y:S01]  /*0780*/  @!UP1 SYNCS.EXCH.64 URZ, [UR6+0x48], UR4 ;  /* 0x00004804063f95b2 */ /* 0x0000a20008000100 */
[----:B------:R-:W-:Y:S01]  /*0790*/  LOP3.LUT R22, R22, R11, RZ, 0xc0, !PT ;  /* 0x0000000b16167212 */ /* 0x000fe200078ec0ff */
[----:B------:R-:W-:Y:S01]  /*07a0*/  NOP ;  /* 0x0000000000007918 */ /* 0x000fe20000000000 */
[----:B------:R-:W-:Y:S05]  /*07b0*/  @!P2 BRA `(.L_x_3) ;  /* 0x000000000008a947 */ /* 0x000fea0003800000 */
[----:B-12---:R-:W-:Y:S01]  /*07c0*/  UCGABAR_ARV ;  /* 0x00000000000079c7 */ /* 0x006fe20008000000 */
[----:B------:R-:W-:Y:S05]  /*07d0*/  BRA `(.L_x_4) ;  /* 0x0000000000047947 */ /* 0x000fea0003800000 */
.L_x_3:
[----:B-12---:R-:W-:Y:S01]  /*07e0*/  NOP ;  /* 0x0000000000007918 */ /* 0x006fe20000000000 */
.L_x_4:
[----:B------:R-:W1:Y:S01]  /*07f0*/  LDC R2, c[0x0][0x65c] ;  /* 0x00019700ff027b82 */ /* 0x000e620000000800 */
[----:B------:R-:W-:Y:S02]  /*0800*/  IMAD.U32 R10, RZ, RZ, UR8 ;  /* 0x00000008ff0a7e24 */ /* 0x000fe4000f8e00ff */
[----:B------:R-:W-:Y:S01]  /*0810*/  IMAD.MOV.U32 R11, RZ, RZ, RZ ;  /* 0x000000ffff0b7224 */ /* 0x000fe200078e00ff */
[----:B-1----:R-:W-:-:S04]  /*0820*/  ISETP.NE.AND P1, PT, R2, 0x1, PT ;  /* 0x000000010200780c */ /* 0x002fc80003f25270 */
[----:B------:R-:W-:-:S09]  /*0830*/  P2R R5, PR, RZ, 0x2 ;  /* 0x00000002ff057803 */ /* 0x000fd20000000000 */
[----:B------:R-:W1:Y:S01]  /*0840*/  @P1 LDC R17, c[0x0][0x10] ;  /* 0x00000400ff111b82 */ /* 0x000e620000000800 */
[----:B------:R-:W-:Y:S02]  /*0850*/  @P1 IMAD.MOV.U32 R5, RZ, RZ, RZ ;  /* 0x000000ffff051224 */ /* 0x000fe400078e00ff */
[----:B------:R-:W-:-:S05]  /*0860*/  @P1 IMAD.MOV.U32 R15, RZ, RZ, RZ ;  /* 0x000000ffff0f1224 */ /* 0x000fca00078e00ff */
[----:B------:R-:W2:Y:S01]  /*0870*/  @!P1 LDC R13, c[0x0][0xc] ;  /* 0x00000300ff0d9b82 */ /* 0x000ea20000000800 */
[----:B0-----:R-:W-:Y:S01]  /*0880*/  ULDC UR4, c[0x0][0xc] ;  /* 0x0000030000047ab9 */ /* 0x001fe20000000800 */
[----:B------:R-:W-:Y:S01]  /*0890*/  ULDC UR5, c[0x0][0x10] ;  /* 0x0000040000057ab9 */ /* 0x000fe20000000800 */
[----:B------:R-:W-:Y:S01]  /*08a0*/  ULDC UR6, c[0x0][0x14] ;  /* 0x0000050000067ab9 */ /* 0x000fe20000000800 */
[----:B------:R-:W-:-:S04]  /*08b0*/  UIMAD.WIDE.U32 UR4, UR4, UR5, URZ ;  /* 0x00000005040472a5 */ /* 0x000fc8000f8e003f */
[----:B------:R-:W-:Y:S02]  /*08c0*/  UIMAD.WIDE.U32 UR38, UR4, UR6, URZ ;  /* 0x00000006042672a5 */ /* 0x000fe4000f8e003f */
[----:B------:R-:W-:-:S04]  /*08d0*/  UIMAD UR41, UR5, UR6, URZ ;  /* 0x00000006052972a4 */ /* 0x000fc8000f8e023f */
[----:B------:R-:W-:Y:S01]  /*08e0*/  UIADD3 UR41, UR39, UR41, URZ ;  /* 0x0000002927297290 */ /* 0x000fe2000fffe03f */
[----:B-1----:R-:W-:-:S04]  /*08f0*/  @P1 IMAD.WIDE.U32 R16, R17, UR8, R4 ;  /* 0x0000000811101c25 */ /* 0x002fc8000f8e0004 */
[----:B------:R-:W-:Y:S02]  /*0900*/  @P1 IMAD.IADD R17, R17, 0x1, R15 ;  /* 0x0000000111111824 */ /* 0x000fe400078e020f */
[----:B--2---:R-:W-:-:S04]  /*0910*/  @!P1 IMAD.WIDE.U32 R10, R4, R13, R10 ;  /* 0x0000000d040a9225 */ /* 0x004fc800078e000a */
[----:B------:R-:W-:Y:S02]  /*0920*/  @!P1 IMAD.MOV.U32 R16, RZ, RZ, R10 ;  /* 0x000000ffff109224 */ /* 0x000fe400078e000a */
[----:B------:R-:W-:Y:S01]  /*0930*/  @!P1 IMAD.MOV.U32 R17, RZ, RZ, R11 ;  /* 0x000000ffff119224 */ /* 0x000fe200078e000b */
[----:B------:R-:W-:Y:S06]  /*0940*/  @!P2 BRA `(.L_x_5) ;  /* 0x00000000000ca947 */ /* 0x000fec0003800000 */
[----:B------:R-:W-:Y:S01]  /*0950*/  UCGABAR_WAIT ;  /* 0x0000000000007dc7 */ /* 0x000fe20008000000 */
[----:B------:R-:W-:Y:S01]  /*0960*/  CCTL.IVALL ;  /* 0x00000000ff00798f */ /* 0x000fe20002000000 */
[----:B------:R-:W-:Y:S05]  /*0970*/  BRA `(.L_x_6) ;  /* 0x0000000000047947 */ /* 0x000fea0003800000 */
.L_x_5:
[----:B------:R-:W-:Y:S06]  /*0980*/  BAR.SYNC.DEFER_BLOCKING 0x0 ;  /* 0x0000000000007b1d */ /* 0x000fec0000010000 */
.L_x_6:
[----:B------:R-:W-:Y:S05]  /*0990*/  @!P3 BRA `(.L_x_7) ;  /* 0x0000005000f8b947 */ /* 0x000fea0003800000 */
[----:B------:R-:W-:-:S13]  /*09a0*/  ISETP.GT.U32.AND P0, PT, R8, 0x1, PT ;  /* 0x000000010800780c */ /* 0x000fda0003f04070 */
[----:B------:R-:W-:Y:S05]  /*09b0*/  @P0 EXIT ;  /* 0x000000000000094d */ /* 0x000fea0003800000 */
[----:B------:R-:W-:Y:S01]  /*09c0*/  ULDC.64 UR4, c[0x0][0x650] ;  /* 0x0001940000047ab9 */ /* 0x000fe20000000a00 */
[----:B------:R-:W-:Y:S01]  /*09d0*/  PRMT R3, RZ, 0x7610, R3 ;  /* 0x00007610ff037816 */ /* 0x000fe20000000003 */
[----:B------:R-:W-:Y:S01]  /*09e0*/  IMAD.MOV.U32 R101, RZ, RZ, -0x1 ;  /* 0xffffffffff657424 */ /* 0x000fe200078e00ff */
[----:B------:R-:W-:Y:S01]  /*09f0*/  ISETP.GE.U32.AND P0, PT, R16, UR4, PT ;  /* 0x0000000410007c0c */ /* 0x000fe2000bf06070 */
[----:B------:R-:W-:Y:S02]  /*0a00*/  IMAD.MOV.U32 R100, RZ, RZ, -0x1 ;  /* 0xffffffffff647424 */ /* 0x000fe400078e00ff */
[----:B------:R-:W-:Y:S01]  /*0a10*/  IMAD.MOV.U32 R23, RZ, RZ, -0x1 ;  /* 0xffffffffff177424 */ /* 0x000fe200078e00ff */
[----:B------:R-:W-:-:S13]  /*0a20*/  ISETP.GE.U32.AND.EX P0, PT, R17, UR5, PT, P0 ;  /* 0x0000000511007c0c */ /* 0x000fda000bf06100 */
[----:B------:R-:W-:Y:S05]  /*0a30*/  @P0 BRA `(.L_x_8) ;  /* 0x00000004002c0947 */ /* 0x000fea0003800000 */
[----:B------:R-:W0:Y:S01]  /*0a40*/  LDC.64 R26, c[0x0][0x628] ;  /* 0x00018a00ff1a7b82 */ /* 0x000e220000000a00 */
[----:B------:R-:W-:Y:S02]  /*0a50*/  IMAD.MOV.U32 R10, RZ, RZ, R16 ;  /* 0x000000ffff0a7224 */ /* 0x000fe400078e0010 */
[----:B------:R-:W-:-:S05]  /*0a60*/  IMAD.MOV.U32 R11, RZ, RZ, R17 ;  /* 0x000000ffff0b7224 */ /* 0x000fca00078e0011 */
[----:B------:R-:W1:Y:S08]  /*0a70*/  LDC R8, c[0x0][0x630] ;  /* 0x00018c00ff087b82 */ /* 0x000e700000000800 */
[----:B------:R-:W2:Y:S01]  /*0a80*/  LDC.64 R28, c[0x0][0x620] ;  /* 0x00018800ff1c7b82 */ /* 0x000ea20000000a00 */
[----:B0-----:R-:W-:-:S04]  /*0a90*/  ISETP.NE.U32.AND P0, PT, R26, RZ, PT ;  /* 0x000000ff1a00720c */ /* 0x001fc80003f05070 */
[----:B------:R-:W-:-:S13]  /*0aa0*/  ISETP.NE.AND.EX P0, PT, R27, RZ, PT, P0 ;  /* 0x000000ff1b00720c */ /* 0x000fda0003f05300 */
[----:B-12---:R-:W-:Y:S05]  /*0ab0*/  @!P0 BRA `(.L_x_9) ;  /* 0x0000000000288947 */ /* 0x006fea0003800000 */
[----:B------:R-:W0:Y:S02]  /*0ac0*/  LDC R3, c[0x0][0x634] ;  /* 0x00018d00ff037b82 */ /* 0x000e240000000800 */
[----:B0-----:R-:W-:-:S05]  /*0ad0*/  IADD3 R3, P0, R16, R3, RZ ;  /* 0x0000000310037210 */ /* 0x001fca0007f1e0ff */
[----:B------:R-:W-:-:S04]  /*0ae0*/  IMAD.X R21, RZ, RZ, R17, P0 ;  /* 0x000000ffff157224 */ /* 0x000fc800000e0611 */
[----:B------:R-:W-:-:S04]  /*0af0*/  IMAD.WIDE.U32 R10, R21, R26, RZ ;  /* 0x0000001a150a7225 */ /* 0x000fc800078e00ff */
[----:B------:R-:W-:-:S04]  /*0b00*/  IMAD.WIDE.U32 R12, P0, R3, R27, R10 ;  /* 0x0000001b030c7225 */ /* 0x000fc8000780000a */
[----:B------:R-:W-:-:S04]  /*0b10*/  IMAD.WIDE.U32 R10, R3, R26, RZ ;  /* 0x0000001a030a7225 */ /* 0x000fc800078e00ff */
[----:B------:R-:W-:Y:S01]  /*0b20*/  IMAD.X R15, RZ, RZ, RZ, P0 ;  /* 0x000000ffff0f7224 */ /* 0x000fe200000e06ff */
[----:B------:R-:W-:Y:S01]  /*0b30*/  IADD3 RZ, P0, R11, R12, RZ ;  /* 0x0000000c0bff7210 */ /* 0x000fe20007f1e0ff */
[----:B------:R-:W-:-:S04]  /*0b40*/  IMAD.MOV.U32 R14, RZ, RZ, R13 ;  /* 0x000000ffff0e7224 */ /* 0x000fc800078e000d */
[----:B------:R-:W-:-:S08]  /*0b50*/  IMAD.WIDE.U32.X R10, R21, R27, R14, P0 ;  /* 0x0000001b150a7225 */ /* 0x000fd000000e040e */
.L_x_9:
[----:B------:R-:W0:Y:S01]  /*0b60*/  LDC.64 R32, c[0x0][0x640] ;  /* 0x00019000ff207b82 */ /* 0x000e220000000a00 */
[--C-:B------:R-:W-:Y:S01]  /*0b70*/  SHF.R.U64 R27, R10, R8, R11.reuse ;  /* 0x000000080a1b7219 */ /* 0x100fe2000000120b */
[----:B------:R-:W-:Y:S01]  /*0b80*/  IMAD R31, R9, R24, R4 ;  /* 0x00000018091f7224 */ /* 0x000fe200078e0204 */
[----:B------:R-:W-:Y:S01]  /*0b90*/  SHF.R.U32.HI R3, RZ, R8, R11 ;  /* 0x00000008ff037219 */ /* 0x000fe2000001160b */
[----:B------:R-:W-:Y:S01]  /*0ba0*/  IMAD.MOV.U32 R23, RZ, RZ, 0x1 ;  /* 0x00000001ff177424 */ /* 0x000fe200078e00ff */
[----:B------:R-:W-:-:S03]  /*0bb0*/  IADD3 R5, P0, RZ, -R27, RZ ;  /* 0x8000001bff057210 */ /* 0x000fc60007f1e0ff */
[----:B------:R-:W1:Y:S02]  /*0bc0*/  LDC R12, c[0x0][0x618] ;  /* 0x00018600ff0c7b82 */ /* 0x000e640000000800 */
[----:B------:R-:W-:Y:S02]  /*0bd0*/  IMAD.X R3, RZ, RZ, ~R3, P0 ;  /* 0x000000ffff037224 */ /* 0x000fe400000e0e03 */
[----:B------:R-:W-:-:S04]  /*0be0*/  IMAD.WIDE.U32 R10, R5, R28, R16 ;  /* 0x0000001c050a7225 */ /* 0x000fc800078e0010 */
[----:B------:R-:W2:Y:S01]  /*0bf0*/  LDC R20, c[0x0][0x608] ;  /* 0x00018200ff147b82 */ /* 0x000ea20000000800 */
[----:B------:R-:W-:Y:S02]  /*0c00*/  IMAD R8, R3, R28, RZ ;  /* 0x0000001c03087224 */ /* 0x000fe400078e02ff */
[----:B------:R-:W-:Y:S02]  /*0c10*/  IMAD.MOV.U32 R3, RZ, RZ, -0x1 ;  /* 0xffffffffff037424 */ /* 0x000fe400078e00ff */
[----:B------:R-:W-:-:S03]  /*0c20*/  IMAD R5, R5, R29, R8 ;  /* 0x0000001d05057224 */ /* 0x000fc600078e0208 */
[----:B------:R-:W3:Y:S01]  /*0c30*/  LDC R30, c[0x0][0x658] ;  /* 0x00019600ff1e7b82 */ /* 0x000ee20000000800 */
[----:B------:R-:W-:Y:S01]  /*0c40*/  IMAD.IADD R5, R11, 0x1, R5 ;  /* 0x000000010b057824 */ /* 0x000fe200078e0205 */
[----:B0-----:R-:W-:-:S04]  /*0c50*/  ISETP.NE.U32.AND P0, PT, R32, RZ, PT ;  /* 0x000000ff2000720c */ /* 0x001fc80003f05070 */
[----:B------:R-:W-:Y:S02]  /*0c60*/  ISETP.NE.AND.EX P0, PT, R33, RZ, PT, P0 ;  /* 0x000000ff2100720c */ /* 0x000fe40003f05300 */
[----:B------:R-:W0:Y:S01]  /*0c70*/  LDC R26, c[0x0][0x600] ;  /* 0x00018000ff1a7b82 */ /* 0x000e220000000800 */
[-CC-:B-1----:R-:W-:Y:S02]  /*0c80*/  SHF.R.U64 R14, R10, R12.reuse, R5.reuse ;  /* 0x0000000c0a0e7219 */ /* 0x182fe40000001205 */
[----:B------:R-:W-:-:S05]  /*0c90*/  SHF.R.U32.HI R5, RZ, R12, R5 ;  /* 0x0000000cff057219 */ /* 0x000fca0000011605 */
[----:B------:R-:W1:Y:S01]  /*0ca0*/  LDC R15, c[0x0][0x648] ;  /* 0x00019200ff0f7b82 */ /* 0x000e620000000800 */
[-CC-:B--2---:R-:W-:Y:S02]  /*0cb0*/  SHF.R.U64 R29, R14, R20.reuse, R5.reuse ;  /* 0x000000140e1d7219 */ /* 0x184fe40000001205 */
[----:B------:R-:W-:-:S05]  /*0cc0*/  SHF.R.U32.HI R5, RZ, R20, R5 ;  /* 0x00000014ff057219 */ /* 0x000fca0000011605 */
[----:B------:R-:W2:Y:S01]  /*0cd0*/  LDC R21, c[0x0][0x638] ;  /* 0x00018e00ff157b82 */ /* 0x000ea20000000800 */
[-CC-:B---3--:R-:W-:Y:S02]  /*0ce0*/  SHF.R.U64 R20, R29, R30.reuse, R5.reuse ;  /* 0x0000001e1d147219 */ /* 0x188fe40000001205 */
[-C--:B------:R-:W-:Y:S02]  /*0cf0*/  SHF.L.U32 R3, R3, R30.reuse, RZ ;  /* 0x0000001e03037219 */ /* 0x080fe400000006ff */
[----:B------:R-:W-:Y:S01]  /*0d00*/  SHF.R.U32.HI R5, RZ, R30, R5 ;  /* 0x0000001eff057219 */ /* 0x000fe20000011605 */
[----:B------:R-:W-:Y:S01]  /*0d10*/  IMAD.MOV.U32 R4, RZ, RZ, R20 ;  /* 0x000000ffff047224 */ /* 0x000fe200078e0014 */
[----:B------:R-:W-:Y:S01]  /*0d20*/  LOP3.LUT R12, RZ, R3, RZ, 0x33, !PT ;  /* 0x00000003ff0c7212 */ /* 0x000fe200078e33ff */
[----:B------:R-:W3:Y:S01]  /*0d30*/  LDC R25, c[0x0][0x610] ;  /* 0x00018400ff197b82 */ /* 0x000ee20000000800 */
[----:B------:R-:W-:Y:S05]  /*0d40*/  @!P0 BRA `(.L_x_10) ;  /* 0x0000000000288947 */ /* 0x000fea0003800000 */
[----:B------:R-:W4:Y:S02]  /*0d50*/  LDC R3, c[0x0][0x64c] ;  /* 0x00019300ff037b82 */ /* 0x000f240000000800 */
[----:B----4-:R-:W-:-:S05]  /*0d60*/  IADD3 R3, P0, R20, R3, RZ ;  /* 0x0000000314037210 */ /* 0x010fca0007f1e0ff */
        /* <DEDUP_REMOVED lines=8> */
.L_x_10:
[----:B-1----:R-:W-:Y:S01]  /*0df0*/  SHF.R.U64 R4, R4, R15, R5 ;  /* 0x0000000f04047219 */ /* 0x002fe20000001205 */
[----:B0-----:R-:W-:Y:S01]  /*0e00*/  VIADD R5, R26, 0xffffffff ;  /* 0xffffffff1a057836 */ /* 0x001fe20000000000 */
[----:B------:R-:W-:Y:S01]  /*0e10*/  SHF.L.U32 R3, R23, R30, RZ ;  /* 0x0000001e17037219 */ /* 0x000fe200000006ff */
[----:B------:R-:W-:Y:S01]  /*0e20*/  IMAD.MOV.U32 R23, RZ, RZ, R27 ;  /* 0x000000ffff177224 */ /* 0x000fe200078e001b */
[----:B------:R-:W-:Y:S01]  /*0e30*/  LOP3.LUT R12, R29, R12, RZ, 0xc0, !PT ;  /* 0x0000000c1d0c7212 */ /* 0x000fe200078ec0ff */
[----:B------:R-:W-:Y:S01]  /*0e40*/  IMAD.MOV R8, RZ, RZ, -R4 ;  /* 0x000000ffff087224 */ /* 0x000fe200078e0a04 */
[----:B------:R-:W-:Y:S02]  /*0e50*/  SEL R6, R6, R31, !P1 ;  /* 0x0000001f06067207 */ /* 0x000fe40004800000 */
[----:B------:R-:W-:Y:S01]  /*0e60*/  LOP3.LUT R5, R14, R5, RZ, 0xc0, !PT ;  /* 0x000000050e057212 */ /* 0x000fe200078ec0ff */
[----:B------:R-:W-:Y:S02]  /*0e70*/  IMAD R9, R3, R4, R12 ;  /* 0x0000000403097224 */ /* 0x000fe400078e020c */
[----:B--2---:R-:W-:-:S02]  /*0e80*/  IMAD R3, R8, R21, R20 ;  /* 0x0000001508037224 */ /* 0x004fc400078e0214 */
[----:B---3--:R-:W-:Y:S02]  /*0e90*/  IMAD R6, R9, R25, R6 ;  /* 0x0000001909067224 */ /* 0x008fe400078e0206 */
[----:B------:R-:W-:Y:S02]  /*0ea0*/  IMAD R101, R3, R26, R5 ;  /* 0x0000001a03657224 */ /* 0x000fe400078e0205 */
[----:B------:R-:W-:-:S03]  /*0eb0*/  IMAD.MOV.U32 R4, RZ, RZ, 0x1 ;  /* 0x00000001ff047424 */ /* 0x000fc600078e00ff */
[----:B------:R-:W-:Y:S02]  /*0ec0*/  SEL R100, R101, R6, !P1 ;  /* 0x0000000665647207 */ /* 0x000fe40004800000 */
[----:B------:R-:W-:Y:S02]  /*0ed0*/  PRMT R3, R4, 0x7610, R3 ;  /* 0x0000761004037816 */ /* 0x000fe40000000003 */
[----:B------:R-:W-:-:S07]  /*0ee0*/  SEL R101, R6, R101, !P1 ;  /* 0x0000006506657207 */ /* 0x000fce0004800000 */
.L_x_8:
[----:B------:R-:W-:-:S08]  /*0ef0*/  NOP ;  /* 0x0000000000007918 */ /* 0x000fd00000000000 */
[----:B------:R-:W0:Y:S02]  /*0f00*/  USETMAXREG.TRY_ALLOC.CTAPOOL UP0, 0xe8 ;  /* 0x000000e8000079c8 */ /* 0x000e240008000600 */
[----:B0-----:R-:W-:-:S13]  /*0f10*/  PLOP3.LUT P0, PT, PT, PT, UP0, 0x80, 0x0 ;  /* 0x000000000000781c */ /* 0x001fda0003f0f008 */
[----:B------:R-:W-:Y:S05]  /*0f20*/  @!P0 BRA `(.L_x_8) ;  /* 0xfffffffc00f08947 */ /* 0x000fea000383ffff */
[----:B------:R-:W-:Y:S01]  /*0f30*/  ULDC.64 UR4, c[0x0][0x598] ;  /* 0x0001660000047ab9 */ /* 0x000fe20000000a00 */
[----:B------:R-:W-:Y:S01]  /*0f40*/  ULDC.64 UR36, c[0x0][0x208] ;  /* 0x0000820000247ab9 */ /* 0x000fe20000000a00 */
[----:B------:R-:W-:-:S04]  /*0f50*/  ISETP.NE.U32.AND P0, PT, RZ, UR4, PT ;  /* 0x00000004ff007c0c */ /* 0x000fc8000bf05070 */
[----:B------:R-:W-:-:S13]  /*0f60*/  ISETP.NE.AND.EX P0, PT, RZ, UR5, PT, P0 ;  /* 0x00000005ff007c0c */ /* 0x000fda000bf05300 */
[----:B------:R-:W-:Y:S05]  /*0f70*/  @!P0 BRA `(.L_x_11) ;  /* 0x00000000001c8947 */ /* 0x000fea0003800000 */
[----:B------:R-:W0:Y:S02]  /*0f80*/  LDC.64 R4, c[0x0][0x598] ;  /* 0x00016600ff047b82 */ /* 0x000e240000000a00 */
[----:B0-----:R-:W2:Y:S02]  /*0f90*/  LDG.E.64 R4, desc[UR36][R4.64] ;  /* 0x0000002404047981 */ /* 0x001ea4000c1e1b00 */
[----:B--2---:R-:W-:-:S04]  /*0fa0*/  ISETP.NE.U32.AND P0, PT, R4, RZ, PT ;  /* 0x000000ff0400720c */ /* 0x004fc80003f05070 */
[----:B------:R-:W-:-:S13]  /*0fb0*/  ISETP.NE.AND.EX P0, PT, R5, RZ, PT, P0 ;  /* 0x000000ff0500720c */ /* 0x000fda0003f05300 */
[----:B------:R-:W-:Y:S05]  /*0fc0*/  @!P0 BRA `(.L_x_11) ;  /* 0x0000000000088947 */ /* 0x000fea0003800000 */
[----:B------:R0:W5:Y:S01]  /*0fd0*/  LD.E R90, desc[UR36][R4.64] ;  /* 0x00000024045a7980 */ /* 0x000162000c101900 */
[----:B------:R-:W-:Y:S05]  /*0fe0*/  BRA `(.L_x_12) ;  /* 0x0000000000247947 */ /* 0x000fea0003800000 */
.L_x_11:
[----:B------:R-:W-:Y:S02]  /*0ff0*/  ULDC.64 UR4, c[0x0][0x588] ;  /* 0x0001620000047ab9 */ /* 0x000fe40000000a00 */
[----:B------:R-:W-:-:S04]  /*1000*/  ISETP.NE.U32.AND P0, PT, RZ, UR4, PT ;  /* 0x00000004ff007c0c */ /* 0x000fc8000bf05070 */
[----:B------:R-:W-:-:S13]  /*1010*/  ISETP.NE.AND.EX P0, PT, RZ, UR5, PT, P0 ;  /* 0x00000005ff007c0c */ /* 0x000fda000bf05300 */
[----:B------:R-:W-:Y:S05]  /*1020*/  @!P0 BRA `(.L_x_13) ;  /* 0x00000000000c8947 */ /* 0x000fea0003800000 */
[----:B------:R-:W0:Y:S02]  /*1030*/  LDC.64 R90, c[0x0][0x588] ;  /* 0x00016200ff5a7b82 */ /* 0x000e240000000a00 */
[----:B0-----:R1:W5:Y:S01]  /*1040*/  LDG.E R90, desc[UR36][R90.64] ;  /* 0x000000245a5a7981 */ /* 0x001362000c1e1900 */
[----:B------:R-:W-:Y:S05]  /*1050*/  BRA `(.L_x_12) ;  /* 0x0000000000087947 */ /* 0x000fea0003800000 */
.L_x_13:
[----:B------:R-:W-:Y:S02]  /*1060*/  ULDC UR4, c[0x0][0x580] ;  /* 0x0001600000047ab9 */ /* 0x000fe40000000800 */
[----:B------:R-:W-:-:S07]  /*1070*/  IMAD.U32 R90, RZ, RZ, UR4 ;  /* 0x00000004ff5a7e24 */ /* 0x000fce000f8e00ff */
.L_x_12:
[----:B------:R-:W-:Y:S02]  /*1080*/  ULDC.64 UR4, c[0x0][0x5a0] ;  /* 0x0001680000047ab9 */ /* 0x000fe40000000a00 */
[----:B------:R-:W-:-:S04]  /*1090*/  ISETP.NE.U32.AND P0, PT, RZ, UR4, PT ;  /* 0x00000004ff007c0c */ /* 0x000fc8000bf05070 */
[----:B------:R-:W-:-:S13]  /*10a0*/  ISETP.NE.AND.EX P0, PT, RZ, UR5, PT, P0 ;  /* 0x00000005ff007c0c */ /* 0x000fda000bf05300 */
[----:B------:R-:W-:Y:S05]  /*10b0*/  @!P0 BRA `(.L_x_14) ;  /* 0x00000000001c8947 */ /* 0x000fea0003800000 */
[----:B0-----:R-:W0:Y:S02]  /*10c0*/  LDC.64 R4, c[0x0][0x5a0] ;  /* 0x00016800ff047b82 */ /* 0x001e240000000a00 */
[----:B0-----:R-:W2:Y:S02]  /*10d0*/  LDG.E.64 R4, desc[UR36][R4.64] ;  /* 0x0000002404047981 */ /* 0x001ea4000c1e1b00 */
[----:B--2---:R-:W-:-:S04]  /*10e0*/  ISETP.NE.U32.AND P0, PT, R4, RZ, PT ;  /* 0x000000ff0400720c */ /* 0x004fc80003f05070 */
[----:B------:R-:W-:-:S13]  /*10f0*/  ISETP.NE.AND.EX P0, PT, R5, RZ, PT, P0 ;  /* 0x000000ff0500720c */ /* 0x000fda0003f05300 */
[----:B------:R-:W-:Y:S05]  /*1100*/  @!P0 BRA `(.L_x_14) ;  /* 0x0000000000088947 */ /* 0x000fea0003800000 */
[----:B-1----:R0:W5:Y:S01]  /*1110*/  LD.E R91, desc[UR36][R4.64] ;  /* 0x00000024045b7980 */ /* 0x002162000c101900 */
[----:B------:R-:W-:Y:S05]  /*1120*/  BRA `(.L_x_15) ;  /* 0x0000000000247947 */ /* 0x000fea0003800000 */
.L_x_14:
[----:B------:R-:W-:Y:S02]  /*1130*/  ULDC.64 UR4, c[0x0][0x590] ;  /* 0x0001640000047ab9 */ /* 0x000fe40000000a00 */
[----:B------:R-:W-:-:S04]  /*1140*/  ISETP.NE.U32.AND P0, PT, RZ, UR4, PT ;  /* 0x00000004ff007c0c */ /* 0x000fc8000bf05070 */
[----:B------:R-:W-:-:S13]  /*1150*/  ISETP.NE.AND.EX P0, PT, RZ, UR5, PT, P0 ;  /* 0x00000005ff007c0c */ /* 0x000fda000bf05300 */
[----:B------:R-:W-:Y:S05]  /*1160*/  @!P0 BRA `(.L_x_16) ;  /* 0x00000000000c8947 */ /* 0x000fea0003800000 */
[----:B0-----:R-:W1:Y:S02]  /*1170*/  LDC.64 R4, c[0x0][0x590] ;  /* 0x00016400ff047b82 */ /* 0x001e640000000a00 */
[----:B-1----:R1:W5:Y:S01]  /*1180*/  LDG.E R91, desc[UR36][R4.64] ;  /* 0x00000024045b7981 */ /* 0x002362000c1e1900 */
[----:B------:R-:W-:Y:S05]  /*1190*/  BRA `(.L_x_15) ;  /* 0x0000000000087947 */ /* 0x000fea0003800000 */
.L_x_16:
[----:B------:R-:W-:Y:S02]  /*11a0*/  ULDC UR4, c[0x0][0x584] ;  /* 0x0001610000047ab9 */ /* 0x000fe40000000800 */
[----:B-1----:R-:W-:-:S07]  /*11b0*/  IMAD.U32 R91, RZ, RZ, UR4 ;  /* 0x00000004ff5b7e24 */ /* 0x002fce000f8e00ff */
.L_x_15:
[----:B------:R-:W-:-:S13]  /*11c0*/  LOP3.LUT P0, RZ, R3, 0xff, RZ, 0xc0, !PT ;  /* 0x000000ff03ff7812 */ /* 0x000fda000780c0ff */
[----:B------:R-:W-:Y:S05]  /*11d0*/  @!P0 EXIT ;  /* 0x000000000000894d */ /* 0x000fea0003800000 */
[----:B------:R-:W2:Y:S01]  /*11e0*/  LDC R93, c[0x0][0x658] ;  /* 0x00019600ff5d7b82 */ /* 0x000ea20000000800 */
[----:B------:R-:W-:Y:S01]  /*11f0*/  ULDC.64 UR6, c[0x0][0x288] ;  /* 0x0000a20000067ab9 */ /* 0x000fe20000000a00 */
[----:B------:R-:W-:Y:S01]  /*1200*/  LOP3.LUT R7, R7, 0x1, RZ, 0xc0, !PT ;  /* 0x0000000107077812 */ /* 0x000fe200078ec0ff */
[----:B------:R-:W-:Y:S01]  /*1210*/  UIADD3 UR4, UR7, 0xff, URZ ;  /* 0x000000ff07047890 */ /* 0x000fe2000fffe03f */
[----:B------:R-:W-:Y:S01]  /*1220*/  SHF.R.U32.HI R3, RZ, 0x1, R0 ;  /* 0x00000001ff037819 */ /* 0x000fe20000011600 */
[----:B01----:R-:W-:Y:S01]  /*1230*/  IMAD.MOV.U32 R4, RZ, RZ, -0x1 ;  /* 0xffffffffff047424 */ /* 0x003fe200078e00ff */
[----:B------:R-:W-:Y:S01]  /*1240*/  SHF.R.U32.HI R0, RZ, 0x2, R94 ;  /* 0x00000002ff007819 */ /* 0x000fe2000001165e */
[----:B------:R-:W-:Y:S01]  /*1250*/  USHF.R.S32.HI UR5, URZ, 0x1f, UR4 ;  /* 0x0000001f3f057899 */ /* 0x000fe20008011404 */
[----:B------:R-:W0:Y:S01]  /*1260*/  LDC R96, c[0x0][0x600] ;  /* 0x00018000ff607b82 */ /* 0x000e220000000800 */
[----:B------:R-:W-:Y:S01]  /*1270*/  IMAD.SHL.U32 R9, R7, 0x40, RZ ;  /* 0x0000004007097824 */ /* 0x000fe200078e00ff */
[----:B------:R-:W-:Y:S01]  /*1280*/  LOP3.LUT R0, R0, 0x7, RZ, 0xc0, !PT ;  /* 0x0000000700007812 */ /* 0x000fe200078ec0ff */
[----:B------:R-:W-:Y:S01]  /*1290*/  ULEA.HI UR5, UR5, UR4, URZ, 0x8 ;  /* 0x0000000405057291 */ /* 0x000fe2000f8f403f */
[----:B------:R-:W-:Y:S01]  /*12a0*/  LOP3.LUT R3, R3, 0x30, RZ, 0xc0, !PT ;  /* 0x0000003003037812 */ /* 0x000fe200078ec0ff */
[----:B------:R-:W-:Y:S01]  /*12b0*/  IMAD.MOV.U32 R6, RZ, RZ, 0x1 ;  /* 0x00000001ff067424 */ /* 0x000fe200078e00ff */
[--C-:B------:R-:W-:Y:S01]  /*12c0*/  LOP3.LUT R88, R9, 0x40, R0.reuse, 0xe2, !PT ;  /* 0x0000004009587812 */ /* 0x100fe200078ee200 */
[----:B------:R-:W-:Y:S01]  /*12d0*/  USHF.R.S32.HI UR43, URZ, 0x8, UR5 ;  /* 0x000000083f2b7899 */ /* 0x000fe20008011405 */
[----:B------:R-:W-:Y:S01]  /*12e0*/  IADD3 R0, RZ, -R3, -R0 ;  /* 0x80000003ff007210 */ /* 0x000fe20007ffe800 */
[----:B------:R-:W-:Y:S01]  /*12f0*/  IMAD.U32 R5, RZ, RZ, UR6 ;  /* 0x00000006ff057e24 */ /* 0x000fe2000f8e00ff */
[C---:B------:R-:W-:Y:S01]  /*1300*/  LOP3.LUT R92, R94.reuse, 0x3, RZ, 0xc0, !PT ;  /* 0x000000035e5c7812 */ /* 0x040fe200078ec0ff */
[----:B------:R-:W-:Y:S01]  /*1310*/  UISETP.LT.AND UP0, UPT, UR43, 0x1, UPT ;  /* 0x000000012b00788c */ /* 0x000fe2000bf01270 */
[----:B------:R-:W-:Y:S01]  /*1320*/  LOP3.LUT R95, R94, 0x80, RZ, 0xc0, !PT ;  /* 0x000000805e5f7812 */ /* 0x000fe200078ec0ff */
[----:B------:R-:W-:Y:S01]  /*1330*/  IMAD R0, R7, -0x40, R0 ;  /* 0xffffffc007007824 */ /* 0x000fe200078e0200 */
[----:B------:R-:W-:Y:S01]  /*1340*/  ULDC UR4, c[0x0][0x284] ;  /* 0x0000a10000047ab9 */ /* 0x000fe20000000800 */
[----:B------:R-:W-:Y:S01]  /*1350*/  USEL UR44, UR43, 0x1, UP0 ;  /* 0x000000012b2c7887 */ /* 0x000fe20008000000 */
[----:B--2---:R-:W-:Y:S01]  /*1360*/  SHF.L.U32 R4, R4, R93, RZ ;  /* 0x0000005d04047219 */ /* 0x004fe200000006ff */
[----:B------:R-:W-:Y:S01]  /*1370*/  IMAD R92, R92, -0x2, R5 ;  /* 0xfffffffe5c5c7824 */ /* 0x000fe200078e0205 */
[----:B------:R-:W-:Y:S01]  /*1380*/  LOP3.LUT R88, R88, R3, RZ, 0xfc, !PT ;  /* 0x0000000358587212 */ /* 0x000fe200078efcff */
[----:B------:R-:W-:Y:S01]  /*1390*/  IMAD.SHL.U32 R94, R94, 0x2, RZ ;  /* 0x000000025e5e7824 */ /* 0x000fe200078e00ff */
[----:B------:R-:W-:Y:S01]  /*13a0*/  SHF.L.U32 R93, R6, R93, RZ ;  /* 0x0000005d065d7219 */ /* 0x000fe200000006ff */
[----:B------:R-:W-:Y:S01]  /*13b0*/  VIADD R98, R0, UR4 ;  /* 0x0000000400627c36 */ /* 0x000fe20008000000 */
[----:B------:R-:W-:Y:S01]  /*13c0*/  SHF.R.U32.HI R95, RZ, 0x7, R95 ;  /* 0x00000007ff5f7819 */ /* 0x000fe2000001165f */
[----:B------:R-:W-:Y:S01]  /*13d0*/  IMAD.MOV.U32 R89, RZ, RZ, RZ ;  /* 0x000000ffff597224 */ /* 0x000fe200078e00ff */
[----:B------:R-:W-:Y:S01]  /*13e0*/  LOP3.LUT R97, RZ, R4, RZ, 0x33, !PT ;  /* 0x00000004ff617212 */ /* 0x000fe200078e33ff */
[----:B0-----:R-:W-:Y:S01]  /*13f0*/  VIADD R96, R96, 0xffffffff ;  /* 0xffffffff60607836 */ /* 0x001fe20000000000 */
[----:B------:R-:W-:Y:S01]  /*1400*/  UIADD3 UR44, UR43, -UR44, URZ ;  /* 0x8000002c2b2c7290 */ /* 0x000fe2000fffe03f */
[----:B------:R-:W-:Y:S01]  /*1410*/  UMOV UR40, URZ ;  /* 0x0000003f00287c82 */ /* 0x000fe20008000000 */
[----:B------:R-:W-:-:S10]  /*1420*/  UMOV UR42, URZ ;  /* 0x0000003f002a7c82 */ /* 0x000fd40008000000 */
.L_x_166:
[----:B0-----:R-:W0:Y:S01]  /*1430*/  SHFL.IDX PT, R0, R95, RZ, 0x1f ;  /* 0x00001fff5f007589 */ /* 0x001e2200000e0000 */
[----:B-1----:R-:W1:Y:S01]  /*1440*/  S2UR UR7, SR_CgaCtaId ;  /* 0x00000000000779c3 */ /* 0x002e620000008800 */
[----:B------:R-:W-:Y:S01]  /*1450*/  UMOV UR6, 0x400 ;  /* 0x0000040000067882 */ /* 0x000fe20000000000 */
[----:B0-----:R-:W-:Y:S01]  /*1460*/  R2UR UR4, R0 ;  /* 0x00000000000472ca */ /* 0x001fe200000e0000 */
[----:B-1----:R-:W-:-:S12]  /*1470*/  ULEA UR6, UR7, UR6, 0x18 ;  /* 0x0000000607067291 */ /* 0x002fd8000f8ec03f */
[----:B------:R-:W-:-:S04]  /*1480*/  ULEA.HI UR5, UR4, UR4, URZ, 0x1 ;  /* 0x0000000404057291 */ /* 0x000fc8000f8f083f */
[----:B------:R-:W-:-:S04]  /*1490*/  ULOP3.LUT UR5, UR5, 0x7fffe, URZ, 0xc0, !UPT ;  /* 0x0007fffe05057892 */ /* 0x000fc8000f8ec03f */
[----:B------:R-:W-:-:S03]  /*14a0*/  UIADD3 UR5, UR4, -UR5, URZ ;  /* 0x8000000504057290 */ /* 0x000fc6000fffe03f */
[----:B------:R-:W-:Y:S01]  /*14b0*/  ULDC UR4, c[0x0][0x28c] ;  /* 0x0000a30000047ab9 */ /* 0x000fe20000000800 */
[----:B------:R-:W-:Y:S01]  /*14c0*/  ULEA UR5, UR5, UR6, 0xd ;  /* 0x0000000605057291 */ /* 0x000fe2000f8e683f */
[----:B------:R-:W-:-:S03]  /*14d0*/  ISETP.LT.AND P0, PT, RZ, UR4, PT ;  /* 0x00000004ff007c0c */ /* 0x000fc6000bf01270 */
[----:B------:R-:W-:-:S04]  /*14e0*/  UIADD3 UR5, UR5, 0x100, URZ ;  /* 0x0000010005057890 */ /* 0x000fc8000fffe03f */
[----:B------:R-:W-:-:S04]  /*14f0*/  USHF.R.U32.HI UR5, URZ, 0x4, UR5 ;  /* 0x000000043f057899 */ /* 0x000fc80008011605 */
[----:B------:R-:W-:-:S04]  /*1500*/  ULOP3.LUT UR5, UR5, 0x3fff, URZ, 0xc0, !UPT ;  /* 0x00003fff05057892 */ /* 0x000fc8000f8ec03f */
[----:B------:R-:W-:Y:S01]  /*1510*/  ULOP3.LUT UR45, UR5, 0x10000, URZ, 0xfc, !UPT ;  /* 0x00010000052d7892 */ /* 0x000fe2000f8efc3f */
[----:B----4-:R-:W-:Y:S11]  /*1520*/  @P0 BRA `(.L_x_17) ;  /* 0x0000000000400947 */ /* 0x010ff60003800000 */
[----:B------:R-:W-:Y:S01]  /*1530*/  MOV R0, 0x0 ;  /* 0x0000000000007802 */ /* 0x000fe20000000f00 */
[----:B------:R-:W-:Y:S01]  /*1540*/  ULDC.64 UR4, c[0x4][0x68] ;  /* 0x01001a0000047ab9 */ /* 0x000fe20000000a00 */
[----:B------:R-:W-:Y:S01]  /*1550*/  ULDC.64 UR6, c[0x4][0x8] ;  /* 0x0100020000067ab9 */ /* 0x000fe20000000a00 */
[----:B------:R-:W-:Y:S01]  /*1560*/  IMAD.U32 R4, RZ, RZ, UR4 ;  /* 0x00000004ff047e24 */ /* 0x000fe2000f8e00ff */
[----:B------:R0:W1:Y:S01]  /*1570*/  LDC.64 R14, c[0x4][R0] ;  /* 0x01000000000e7b82 */ /* 0x0000620000000a00 */
[----:B------:R-:W-:Y:S01]  /*1580*/  IMAD.U32 R5, RZ, RZ, UR5 ;  /* 0x00000005ff057e24 */ /* 0x000fe2000f8e00ff */
[----:B------:R-:W-:Y:S01]  /*1590*/  ULDC.64 UR4, c[0x4][0x70] ;  /* 0x01001c0000047ab9 */ /* 0x000fe20000000a00 */
[----:B------:R-:W-:Y:S02]  /*15a0*/  IMAD.U32 R10, RZ, RZ, UR6 ;  /* 0x00000006ff0a7e24 */ /* 0x000fe4000f8e00ff */
[----:B------:R-:W-:Y:S02]  /*15b0*/  IMAD.U32 R6, RZ, RZ, UR4 ;  /* 0x00000004ff067e24 */ /* 0x000fe4000f8e00ff */
[----:B------:R-:W-:-:S02]  /*15c0*/  IMAD.U32 R7, RZ, RZ, UR5 ;  /* 0x00000005ff077e24 */ /* 0x000fc4000f8e00ff */
[----:B------:R-:W-:Y:S02]  /*15d0*/  IMAD.U32 R11, RZ, RZ, UR7 ;  /* 0x00000007ff0b7e24 */ /* 0x000fe4000f8e00ff */
[----:B------:R-:W-:Y:S02]  /*15e0*/  IMAD.MOV.U32 R8, RZ, RZ, 0x1e1 ;  /* 0x000001e1ff087424 */ /* 0x000fe400078e00ff */
[----:B------:R-:W-:Y:S02]  /*15f0*/  IMAD.MOV.U32 R12, RZ, RZ, 0x1 ;  /* 0x00000001ff0c7424 */ /* 0x000fe400078e00ff */
[----:B0-----:R-:W-:-:S07]  /*1600*/  IMAD.MOV.U32 R13, RZ, RZ, RZ ;  /* 0x000000ffff0d7224 */ /* 0x001fce00078e00ff */
[----:B------:R-:W-:-:S07]  /*1610*/  LEPC R20, `(.L_x_17) ;  /* 0x000000001014794e */ /* 0x000fce0000000000 */
[----:B-1---5:R-:W-:Y:S05]  /*1620*/  CALL.ABS.NOINC R14 ;  /* 0x000000000e007343 */ /* 0x022fea0003c00000 */
.L_x_17:
[----:B------:R-:W-:-:S04]  /*1630*/  LOP3.LUT R0, R18, 0x1, RZ, 0xfc, !PT ;  /* 0x0000000112007812 */ /* 0x000fc800078efcff */
[----:B------:R-:W-:-:S13]  /*1640*/  ISETP.NE.AND P0, PT, R0, 0x3, PT ;  /* 0x000000030000780c */ /* 0x000fda0003f05270 */
[----:B------:R-:W-:Y:S05]  /*1650*/  @!P0 BRA `(.L_x_18) ;  /* 0x0000000000048947 */ /* 0x000fea0003800000 */
[----:B------:R-:W-:Y:S01]  /*1660*/  BPT.TRAP 0x1 ;  /* 0x000000040000795c */ /* 0x000fe20000300000 */
.L_x_18:
[----:B------:R-:W0:Y:S01]  /*1670*/  S2UR UR5, SR_CgaCtaId ;  /* 0x00000000000579c3 */ /* 0x000e220000008800 */
[----:B------:R-:W-:Y:S01]  /*1680*/  UMOV UR4, 0x400 ;  /* 0x0000040000047882 */ /* 0x000fe20000000000 */
[----:B------:R-:W-:Y:S02]  /*1690*/  IMAD.U32 R0, RZ, RZ, UR40 ;  /* 0x00000028ff007e24 */ /* 0x000fe4000f8e00ff */
[----:B------:R-:W-:-:S03]  /*16a0*/  IMAD.U32 R3, RZ, RZ, UR42 ;  /* 0x0000002aff037e24 */ /* 0x000fc6000f8e00ff */
[----:B------:R-:W-:Y:S01]  /*16b0*/  SHF.L.U32 R0, R0, 0x1f, RZ ;  /* 0x0000001f00007819 */ /* 0x000fe200000006ff */
[----:B0-----:R-:W-:-:S06]  /*16c0*/  ULEA UR4, UR5, UR4, 0x18 ;  /* 0x0000000405047291 */ /* 0x001fcc000f8ec03f */
[----:B------:R-:W-:-:S04]  /*16d0*/  IMAD.U32 R6, RZ, RZ, UR4 ;  /* 0x00000004ff067e24 */ /* 0x000fc8000f8e00ff */
[----:B------:R-:W-:-:S04]  /*16e0*/  IMAD R3, R3, 0x8, R6 ;  /* 0x0000000803037824 */ /* 0x000fc800078e0206 */
[----:B------:R0:W1:Y:S01]  /*16f0*/  SYNCS.PHASECHK.TRANS64.TRYWAIT P1, [R3+URZ], R0 ;  /* 0x00000000030075a7 */ /* 0x000062000802017f */
[----:B------:R-:W-:Y:S05]  /*1700*/  @!P0 BRA `(.L_x_19) ;  /* 0x0000000000048947 */ /* 0x000fea0003800000 */
[----:B------:R-:W-:Y:S01]  /*1710*/  BPT.TRAP 0x1 ;  /* 0x000000040000795c */ /* 0x000fe20000300000 */
.L_x_19:
[----:B------:R-:W-:-:S05]  /*1720*/  IMAD.U32 R4, RZ, RZ, UR44 ;  /* 0x0000002cff047e24 */ /* 0x000fca000f8e00ff */
[----:B------:R-:W-:Y:S01]  /*1730*/  ISETP.GE.AND P2, PT, R4, 0x1, PT ;  /* 0x000000010400780c */ /* 0x000fe20003f46270 */
[----:B-1----:R-:W-:-:S12]  /*1740*/  @P1 BRA `(.L_x_20) ;  /* 0x0000000000081947 */ /* 0x002fd80003800000 */
[----:B------:R-:W1:Y:S02]  /*1750*/  SYNCS.PHASECHK.TRANS64.TRYWAIT P1, [R3+URZ], R0 ;  /* 0x00000000030075a7 */ /* 0x000e64000802017f */
[----:B-1----:R-:W-:Y:S05]  /*1760*/  @!P1 BRA `(.L_x_21) ;  /* 0x0000005800e49947 */ /* 0x002fea0003800000 */
.L_x_20:
[----:B------:R-:W-:Y:S05]  /*1770*/  WARPSYNC.ALL ;  /* 0x0000000000007948 */ /* 0x000fea0003800000 */
[----:B------:R-:W-:Y:S01]  /*1780*/  R2UR UR4, R6 ;  /* 0x00000000060472ca */ /* 0x000fe200000e0000 */
[----:B------:R-:W-:Y:S01]  /*1790*/  ULEA UR5, UR42, UR45, 0xb ;  /* 0x0000002d2a057291 */ /* 0x000fe2000f8e583f */
[----:B------:R-:W-:Y:S01]  /*17a0*/  WARPGROUP.ARRIVE ;  /* 0x00000000000079c5 */ /* 0x000fe20000000000 */
[----:B------:R-:W-:Y:S01]  /*17b0*/  UMOV UR9, 0x40000040 ;  /* 0x4000004000097882 */ /* 0x000fe20000000000 */
[----:B------:R-:W-:-:S04]  /*17c0*/  UMOV UR11, 0x40000040 ;  /* 0x40000040000b7882 */ /* 0x000fc80000000000 */
[----:B------:R-:W-:-:S05]  /*17d0*/  UMOV UR8, UR5 ;  /* 0x0000000500087c82 */ /* 0x000fca0008000000 */
[----:B------:R-:W-:-:S04]  /*17e0*/  UIADD3 UR4, UR4, 0x18100, URZ ;  /* 0x0001810004047890 */ /* 0x000fc8000fffe03f */
[----:B------:R-:W-:-:S04]  /*17f0*/  USHF.R.U32.HI UR4, URZ, 0x4, UR4 ;  /* 0x000000043f047899 */ /* 0x000fc80008011604 */
[----:B------:R-:W-:-:S04]  /*1800*/  ULOP3.LUT UR4, UR4, 0x3fff, URZ, 0xc0, !UPT ;  /* 0x00003fff04047892 */ /* 0x000fc8000f8ec03f */
[----:B------:R-:W-:-:S04]  /*1810*/  ULOP3.LUT UR4, UR4, 0x10000, URZ, 0xfc, !UPT ;  /* 0x0001000004047892 */ /* 0x000fc8000f8efc3f */
[----:B------:R-:W-:-:S07]  /*1820*/  ULEA UR6, UR42, UR4, 0xb ;  /* 0x000000042a067291 */ /* 0x000fce000f8e583f */
[----:B------:R-:W-:Y:S02]  /*1830*/  UMOV UR10, UR6 ;  /* 0x00000006000a7c82 */ /* 0x000fe40008000000 */
[----:B------:R-:W-:Y:S01]  /*1840*/  IGMMA.64x128x32.S8.S8 R24, gdesc[UR8], RZ, !UPT, gsb0 ;  /* 0x03600000081879f1 */ /* 0x000fe2000c0410ff */
[----:B------:R-:W-:Y:S02]  /*1850*/  UIADD3 UR8, UR5, 0x2, URZ ;  /* 0x0000000205087890 */ /* 0x000fe4000fffe03f */
[----:B------:R-:W-:Y:S01]  /*1860*/  UIADD3 UR10, UR6, 0x2, URZ ;  /* 0x00000002060a7890 */ /* 0x000fe2000fffe03f */
[----:B------:R-:W-:Y:S01]  /*1870*/  UMOV UR9, 0x40000040 ;  /* 0x4000004000097882 */ /* 0x000fe20000000000 */
[----:B------:R-:W-:Y:S01]  /*1880*/  UMOV UR11, 0x40000040 ;  /* 0x40000040000b7882 */ /* 0x000fe20000000000 */
[----:B------:R-:W-:Y:S02]  /*1890*/  WARPGROUP.DEPBAR.LE gsb0, 0x0 ;  /* 0x00008000000079c5 */ /* 0x000fe40000010000 */
[----:B------:R-:W-:-:S06]  /*18a0*/  WARPGROUP.ARRIVE ;  /* 0x00000000000079c5 */ /* 0x000fcc0000000000 */
[----:B------:R-:W-:Y:S01]  /*18b0*/  IGMMA.64x128x32.S8.S8 R24, gdesc[UR8], R24, gsb0 ;  /* 0x03600000081879f1 */ /* 0x000fe20008041018 */
        /* <DEDUP_REMOVED lines=41> */
[----:B------:R-:W-:Y:S03]  /*1b50*/  IGMMA.64x128x32.S8.S8 R24, gdesc[UR8], R24, gsb0 ;  /* 0x03600000081879f1 */ /* 0x000fe60008041018 */
[----:B------:R-:W-:Y:S02]  /*1b60*/  WARPGROUP.DEPBAR.LE gsb0, 0x0 ;  /* 0x00008000000079c5 */ /* 0x000fe40000010000 */
[----:B------:R-:W-:Y:S05]  /*1b70*/  @!P2 BRA `(.L_x_22) ;  /* 0x000000040098a947 */ /* 0x000fea0003800000 */
[----:B------:R-:W-:Y:S01]  /*1b80*/  UIADD3 UR5, UR42, 0x1, URZ ;  /* 0x000000012a057890 */ /* 0x000fe2000fffe03f */
[----:B01----:R-:W-:Y:S02]  /*1b90*/  IMAD.U32 R0, RZ, RZ, UR44 ;  /* 0x0000002cff007e24 */ /* 0x003fe4000f8e00ff */
[----:B------:R-:W-:Y:S01]  /*1ba0*/  IMAD.U32 R3, RZ, RZ, UR42 ;  /* 0x0000002aff037e24 */ /* 0x000fe2000f8e00ff */
[----:B------:R-:W-:-:S04]  /*1bb0*/  UISETP.NE.AND UP0, UPT, UR5, 0x3, UPT ;  /* 0x000000030500788c */ /* 0x000fc8000bf05270 */
[----:B------:R-:W-:Y:S02]  /*1bc0*/  USEL UR6, URZ, 0x1, UP0 ;  /* 0x000000013f067887 */ /* 0x000fe40008000000 */
[----:B------:R-:W-:Y:S02]  /*1bd0*/  USEL UR5, UR5, URZ, UP0 ;  /* 0x0000003f05057287 */ /* 0x000fe40008000000 */
[----:B------:R-:W-:-:S06]  /*1be0*/  ULOP3.LUT UR6, UR40, UR6, URZ, 0x3c, !UPT ;  /* 0x0000000628067292 */ /* 0x000fcc000f8e3c3f */
[----:B------:R-:W-:-:S07]  /*1bf0*/  IMAD.U32 R7, RZ, RZ, UR6 ;  /* 0x00000006ff077e24 */ /* 0x000fce000f8e00ff */
.L_x_29:
[----:B------:R-:W-:Y:S05]  /*1c00*/  @!P0 BRA `(.L_x_23) ;  /* 0x0000000000048947 */ /* 0x000fea0003800000 */
[----:B------:R-:W-:Y:S01]  /*1c10*/  BPT.TRAP 0x1 ;  /* 0x000000040000795c */ /* 0x000fe20000300000 */
.L_x_23:
[----:B------:R-:W0:Y:S01]  /*1c20*/  S2UR UR7, SR_CgaCtaId ;  /* 0x00000000000779c3 */ /* 0x000e220000008800 */
[----:B------:R-:W-:Y:S01]  /*1c30*/  UMOV UR6, 0x400 ;  /* 0x0000040000067882 */ /* 0x000fe20000000000 */
[----:B------:R-:W-:Y:S01]  /*1c40*/  IMAD.U32 R5, RZ, RZ, UR5 ;  /* 0x00000005ff057e24 */ /* 0x000fe2000f8e00ff */
[----:B------:R-:W-:Y:S01]  /*1c50*/  SHF.L.U32 R4, R7, 0x1f, RZ ;  /* 0x0000001f07047819 */ /* 0x000fe200000006ff */
[----:B0-----:R-:W-:-:S06]  /*1c60*/  ULEA UR6, UR7, UR6, 0x18 ;  /* 0x0000000607067291 */ /* 0x001fcc000f8ec03f */
[----:B------:R-:W-:-:S04]  /*1c70*/  IMAD.U32 R6, RZ, RZ, UR6 ;  /* 0x00000006ff067e24 */ /* 0x000fc8000f8e00ff */
[----:B------:R-:W-:-:S04]  /*1c80*/  IMAD R5, R5, 0x8, R6 ;  /* 0x0000000805057824 */ /* 0x000fc800078e0206 */
[----:B------:R0:W1:Y:S01]  /*1c90*/  SYNCS.PHASECHK.TRANS64.TRYWAIT P1, [R5+URZ], R4 ;  /* 0x00000004050075a7 */ /* 0x000062000802017f */
[----:B------:R-:W-:Y:S05]  /*1ca0*/  @!P0 BRA `(.L_x_24) ;  /* 0x0000000000048947 */ /* 0x000fea0003800000 */
[----:B------:R-:W-:Y:S01]  /*1cb0*/  BPT.TRAP 0x1 ;  /* 0x000000040000795c */ /* 0x000fe20000300000 */
.L_x_24:
[----:B-1----:R-:W-:Y:S05]  /*1cc0*/  @P1 BRA `(.L_x_25) ;  /* 0x0000000000081947 */ /* 0x002fea0003800000 */
[----:B------:R-:W1:Y:S02]  /*1cd0*/  SYNCS.PHASECHK.TRANS64.TRYWAIT P1, [R5+URZ], R4 ;  /* 0x00000004050075a7 */ /* 0x000e64000802017f */
[----:B-1----:R-:W-:Y:S05]  /*1ce0*/  @!P1 BRA `(.L_x_26) ;  /* 0x0000005400989947 */ /* 0x002fea0003800000 */
.L_x_25:
[----:B------:R-:W-:Y:S01]  /*1cf0*/  ULEA UR6, UR5, UR45, 0xb ;  /* 0x0000002d05067291 */ /* 0x000fe2000f8e583f */
[----:B------:R-:W-:Y:S01]  /*1d00*/  WARPGROUP.ARRIVE ;  /* 0x00000000000079c5 */ /* 0x000fe20000000000 */
[----:B------:R-:W-:Y:S01]  /*1d10*/  ULEA UR7, UR5, UR4, 0xb ;  /* 0x0000000405077291 */ /* 0x000fe2000f8e583f */
[----:B------:R-:W-:Y:S01]  /*1d20*/  UMOV UR9, 0x40000040 ;  /* 0x4000004000097882 */ /* 0x000fe20000000000 */
[----:B------:R-:W-:-:S03]  /*1d30*/  UMOV UR11, 0x40000040 ;  /* 0x40000040000b7882 */ /* 0x000fc60000000000 */
[----:B------:R-:W-:Y:S02]  /*1d40*/  UMOV UR8, UR6 ;  /* 0x0000000600087c82 */ /* 0x000fe40008000000 */
[----:B------:R-:W-:Y:S02]  /*1d50*/  UMOV UR10, UR7 ;  /* 0x00000007000a7c82 */ /* 0x000fe40008000000 */
[----:B------:R-:W-:Y:S01]  /*1d60*/  IGMMA.64x128x32.S8.S8 R24, gdesc[UR8], R24, gsb0 ;  /* 0x03600000081879f1 */ /* 0x000fe20008041018 */
[----:B------:R-:W-:Y:S02]  /*1d70*/  UIADD3 UR8, UR6, 0x2, URZ ;  /* 0x0000000206087890 */ /* 0x000fe4000fffe03f */
[----:B------:R-:W-:Y:S01]  /*1d80*/  UIADD3 UR10, UR7, 0x2, URZ ;  /* 0x00000002070a7890 */ /* 0x000fe2000fffe03f */
[----:B------:R-:W-:Y:S01]  /*1d90*/  UMOV UR9, 0x40000040 ;  /* 0x4000004000097882 */ /* 0x000fe20000000000 */
[----:B------:R-:W-:Y:S01]  /*1da0*/  UMOV UR11, 0x40000040 ;  /* 0x40000040000b7882 */ /* 0x000fe20000000000 */
[----:B------:R-:W-:-:S02]  /*1db0*/  WARPGROUP.DEPBAR.LE gsb0, 0x0 ;  /* 0x00008000000079c5 */ /* 0x000fc40000010000 */
        /* <DEDUP_REMOVED lines=46> */
[----:B------:R-:W-:Y:S01]  /*20a0*/  BPT.TRAP 0x1 ;  /* 0x000000040000795c */ /* 0x000fe20000300000 */
.L_x_27:
[----:B------:R-:W-:-:S13]  /*20b0*/  ISETP.NE.AND P1, PT, R22, RZ, PT ;  /* 0x000000ff1600720c */ /* 0x000fda0003f25270 */
[----:B01----:R-:W-:-:S04]  /*20c0*/  @P1 IMAD R4, R3, 0x8, R6 ;  /* 0x0000000803041824 */ /* 0x003fc800078e0206 */
[----:B------:R-:W-:-:S05]  /*20d0*/  @P1 VIADD R4, R4, 0x18 ;  /* 0x0000001804041836 */ /* 0x000fca0000000000 */
[----:B------:R-:W-:-:S04]  /*20e0*/  @P1 PRMT R4, R19, 0x654, R4 ;  /* 0x0000065413041816 */ /* 0x000fc80000000004 */
[----:B------:R0:W-:Y:S01]  /*20f0*/  @P1 SYNCS.ARRIVE.TRANS64.RED.A1T0 RZ, [R4+URZ], RZ ;  /* 0x000000ff04ff19a7 */ /* 0x0001e2000810043f */
[----:B------:R-:W-:-:S13]  /*2100*/  ISETP.GT.U32.AND P1, PT, R18, 0x1, PT ;  /* 0x000000011200780c */ /* 0x000fda0003f24070 */
[----:B0-----:R-:W-:Y:S05]  /*2110*/  @P1 BRA `(.L_x_28) ;  /* 0x0000000000041947 */ /* 0x001fea0003800000 */
[----:B------:R-:W-:Y:S01]  /*2120*/  BPT.TRAP 0x1 ;  /* 0x000000040000795c */ /* 0x000fe20000300000 */
.L_x_28:
[----:B------:R-:W-:Y:S01]  /*2130*/  UIADD3 UR5, UR5, 0x1, URZ ;  /* 0x0000000105057890 */ /* 0x000fe2000fffe03f */
[C---:B------:R-:W-:Y:S01]  /*2140*/  ISETP.GT.AND P2, PT, R0.reuse, 0x1, PT ;  /* 0x000000010000780c */ /* 0x040fe20003f44270 */
[----:B------:R-:W-:Y:S02]  /*2150*/  VIADD R3, R3, 0x1 ;  /* 0x0000000103037836 */ /* 0x000fe40000000000 */
[----:B------:R-:W-:Y:S01]  /*2160*/  UISETP.NE.AND UP0, UPT, UR5, 0x3, UPT ;  /* 0x000000030500788c */ /* 0x000fe2000bf05270 */
[----:B------:R-:W-:Y:S02]  /*2170*/  VIADD R0, R0, 0xffffffff ;  /* 0xffffffff00007836 */ /* 0x000fe40000000000 */
[C---:B------:R-:W-:Y:S01]  /*2180*/  ISETP.NE.AND P1, PT, R3.reuse, 0x3, PT ;  /* 0x000000030300780c */ /* 0x040fe20003f25270 */
[----:B------:R-:W-:Y:S02]  /*2190*/  USEL UR6, URZ, 0x1, UP0 ;  /* 0x000000013f067887 */ /* 0x000fe40008000000 */
[----:B------:R-:W-:Y:S01]  /*21a0*/  USEL UR5, UR5, URZ, UP0 ;  /* 0x0000003f05057287 */ /* 0x000fe20008000000 */
[----:B------:R-:W-:-:S03]  /*21b0*/  SEL R3, R3, RZ, P1 ;  /* 0x000000ff03037207 */ /* 0x000fc60000800000 */
[----:B------:R-:W-:Y:S01]  /*21c0*/  LOP3.LUT R7, R7, UR6, RZ, 0x3c, !PT ;  /* 0x0000000607077c12 */ /* 0x000fe2000f8e3cff */
[----:B------:R-:W-:Y:S07]  /*21d0*/  @P2 BRA `(.L_x_29) ;  /* 0xfffffff800882947 */ /* 0x000fee000383ffff */
.L_x_22:
[----:B01----:R-:W0:Y:S02]  /*21e0*/  LDC R0, c[0x0][0x28c] ;  /* 0x0000a300ff007b82 */ /* 0x003e240000000800 */
[----:B0-----:R-:W-:-:S13]  /*21f0*/  ISETP.GE.AND P1, PT, R0, 0x1, PT ;  /* 0x000000010000780c */ /* 0x001fda0003f26270 */
[----:B------:R-:W-:Y:S05]  /*2200*/  @!P1 BRA `(.L_x_30) ;  /* 0x0000000000449947 */ /* 0x000fea0003800000 */
[----:B------:R-:W-:Y:S05]  /*2210*/  @!P0 BRA `(.L_x_31) ;  /* 0x0000000000048947 */ /* 0x000fea0003800000 */
[----:B------:R-:W-:Y:S01]  /*2220*/  BPT.TRAP 0x1 ;  /* 0x000000040000795c */ /* 0x000fe20000300000 */
.L_x_31:
[----:B------:R-:W-:-:S13]  /*2230*/  ISETP.NE.AND P0, PT, R22, RZ, PT ;  /* 0x000000ff1600720c */ /* 0x000fda0003f05270 */
[----:B------:R-:W-:-:S05]  /*2240*/  VOTEU.ANY UP0, P0 ;  /* 0x00000000003f7886 */ /* 0x000fca0000000100 */
[----:B------:R-:W-:-:S06]  /*2250*/  @UP0 UIADD3 UR4, UR44, UR42, URZ ;  /* 0x0000002a2c040290 */ /* 0x000fcc000fffe03f */
[----:B------:R-:W-:Y:S02]  /*2260*/  IMAD.U32 R4, RZ, RZ, UR4 ;  /* 0x00000004ff047e24 */ /* 0x000fe4000f8e00ff */
[----:B------:R-:W-:Y:S02]  /*2270*/  IMAD.U32 R3, RZ, RZ, UR4 ;  /* 0x00000004ff037e24 */ /* 0x000fe4000f8e00ff */
[----:B------:R-:W-:-:S05]  /*2280*/  @P0 IMAD.WIDE.U32 R4, R4, -0x55555555, RZ ;  /* 0xaaaaaaab04040825 */ /* 0x000fca00078e00ff */
[----:B------:R-:W-:-:S05]  /*2290*/  @P0 SHF.R.U32.HI R0, RZ, 0x1, R5 ;  /* 0x00000001ff000819 */ /* 0x000fca0000011605 */
[----:B------:R-:W-:-:S04]  /*22a0*/  @P0 IMAD R0, R0, -0x3, R3 ;  /* 0xfffffffd00000824 */ /* 0x000fc800078e0203 */
[----:B------:R-:W-:-:S04]  /*22b0*/  @P0 IMAD R0, R0, 0x8, R6 ;  /* 0x0000000800000824 */ /* 0x000fc800078e0206 */
[----:B------:R-:W-:-:S05]  /*22c0*/  @P0 VIADD R0, R0, 0x18 ;  /* 0x0000001800000836 */ /* 0x000fca0000000000 */
[----:B------:R-:W-:-:S04]  /*22d0*/  @P0 PRMT R0, R19, 0x654, R0 ;  /* 0x0000065413000816 */ /* 0x000fc80000000000 */
[----:B------:R0:W-:Y:S01]  /*22e0*/  @P0 SYNCS.ARRIVE.TRANS64.RED.A1T0 RZ, [R0+URZ], RZ ;  /* 0x000000ff00ff09a7 */ /* 0x0001e2000810043f */
[----:B------:R-:W-:-:S13]  /*22f0*/  ISETP.GT.U32.AND P0, PT, R18, 0x1, PT ;  /* 0x000000011200780c */ /* 0x000fda0003f04070 */
[----:B0-----:R-:W-:Y:S05]  /*2300*/  @P0 BRA `(.L_x_30) ;  /* 0x0000000000040947 */ /* 0x001fea0003800000 */
[----:B------:R-:W-:Y:S01]  /*2310*/  BPT.TRAP 0x1 ;  /* 0x000000040000795c */ /* 0x000fe20000300000 */
.L_x_30:
[----:B------:R-:W-:Y:S01]  /*2320*/  UISETP.GE.U32.AND UP1, UPT, UR43, 0x3, UPT ;  /* 0x000000032b00788c */ /* 0x000fe2000bf26070 */
[----:B------:R-:W-:Y:S01]  /*2330*/  IMAD.SHL.U32 R3, R100, 0x80, RZ ;  /* 0x0000008064037824 */ /* 0x000fe200078e00ff */
[----:B------:R-:W-:Y:S01]  /*2340*/  UIADD3 UR42, UR43, UR42, URZ ;  /* 0x0000002a2b2a7290 */ /* 0x000fe2000fffe03f */
[----:B------:R-:W-:Y:S01]  /*2350*/  IMAD.SHL.U32 R11, R101, 0x80, RZ ;  /* 0x00000080650b7824 */ /* 0x000fe200078e00ff */
[----:B------:R-:W-:Y:S01]  /*2360*/  ULDC UR7, c[0x0][0x288] ;  /* 0x0000a20000077ab9 */ /* 0x000fe20000000800 */
[----:B------:R-:W-:Y:S01]  /*2370*/  IMAD.MOV.U32 R0, RZ, RZ, -0x1 ;  /* 0xffffffffff007424 */ /* 0x000fe200078e00ff */
[----:B------:R-:W-:Y:S01]  /*2380*/  UISETP.GT.U32.AND UP0, UPT, UR42, 0x2, UPT ;  /* 0x000000022a00788c */ /* 0x000fe2000bf04070 */
[----:B------:R-:W-:-:S03]  /*2390*/  ISETP.GE.AND P0, PT, R3, UR7, PT ;  /* 0x0000000703007c0c */ /* 0x000fc6000bf06270 */
[----:B------:R-:W-:Y:S02]  /*23a0*/  UISETP.LT.U32.AND UP0, UPT, UR43, 0x3, UP0 ;  /* 0x000000032b00788c */ /* 0x000fe40008701070 */
[----:B------:R-:W-:Y:S02]  /*23b0*/  @UP1 UIMAD.WIDE.U32 UR4, UR42, -0x55555555, URZ ;  /* 0xaaaaaaab2a0418a5 */ /* 0x000fe4000f8e003f */
[----:B------:R-:W-:Y:S02]  /*23c0*/  USEL UR6, URZ, 0x1, !UP0 ;  /* 0x000000013f067887 */ /* 0x000fe4000c000000 */
[----:B------:R-:W-:Y:S02]  /*23d0*/  @UP1 USHF.R.U32.HI UR4, URZ, 0x1, UR5 ;  /* 0x000000013f041899 */ /* 0x000fe40008011605 */
[----:B------:R-:W-:Y:S01]  /*23e0*/  ULOP3.LUT UR40, UR40, UR6, URZ, 0x3c, !UPT ;  /* 0x0000000628287292 */ /* 0x000fe2000f8e3c3f */
[----:B------:R-:W-:Y:S02]  /*23f0*/  ULDC UR5, c[0x0][0x284] ;  /* 0x0000a10000057ab9 */ /* 0x000fe40000000800 */
[----:B------:R-:W-:Y:S01]  /*2400*/  ISETP.GE.OR P0, PT, R11, UR5, P0 ;  /* 0x000000050b007c0c */ /* 0x000fe20008706670 */
[----:B------:R-:W-:-:S12]  /*2410*/  @UP1 ULOP3.LUT UR40, UR40, 0x1, UR4, 0x78, !UPT ;  /* 0x0000000128281892 */ /* 0x000fd8000f8e7804 */
[----:B------:R-:W-:Y:S05]  /*2420*/  @P0 BRA `(.L_x_32) ;  /* 0x0000003000c80947 */ /* 0x000fea0003800000 */
[----:B------:R-:W0:Y:S01]  /*2430*/  LDC.64 R12, c[0x0][0x5c8] ;  /* 0x00017200ff0c7b82 */ /* 0x000e220000000a00 */
[----:B------:R-:W-:Y:S01]  /*2440*/  SHF.R.S32.HI R10, RZ, 0x1f, R23 ;  /* 0x0000001fff0a7819 */ /* 0x000fe20000011417 */
[----:B------:R-:W-:Y:S01]  /*2450*/  ULDC.64 UR4, c[0x0][0x5d0] ;  /* 0x0001740000047ab9 */ /* 0x000fe20000000a00 */
[----:B------:R-:W-:Y:S01]  /*2460*/  LOP3.LUT R8, R3, 0x6, R94, 0xf8, !PT ;  /* 0x0000000603087812 */ /* 0x000fe200078ef85e */
[----:B------:R-:W-:Y:S01]  /*2470*/  IMAD.WIDE R14, R101, 0x80, R88 ;  /* 0x00000080650e7825 */ /* 0x000fe200078e0258 */
[----:B------:R-:W-:Y:S02]  /*2480*/  BSSY B0, `(.L_x_32) ;  /* 0x000032c000007945 */ /* 0x000fe40003800000 */
[----:B------:R-:W-:Y:S01]  /*2490*/  SHF.R.S32.HI R9, RZ, 0x1f, R8 ;  /* 0x0000001fff097819 */ /* 0x000fe20000011408 */
[----:B------:R-:W-:Y:S02]  /*24a0*/  IMAD R4, R10, UR4, RZ ;  /* 0x000000040a047c24 */ /* 0x000fe4000f8e02ff */
[----:B------:R-:W-:-:S02]  /*24b0*/  IMAD.IADD R101, R98, 0x1, -R11 ;  /* 0x0000000162657824 */ /* 0x000fc400078e0a0b */
[C---:B------:R-:W-:Y:S02]  /*24c0*/  IMAD R7, R23.reuse, UR5, R4 ;  /* 0x0000000517077c24 */ /* 0x040fe4000f8e0204 */
[----:B------:R-:W-:Y:S01]  /*24d0*/  IMAD.WIDE.U32 R4, R23, UR4, R8 ;  /* 0x0000000417047c25 */ /* 0x000fe2000f8e0008 */
[----:B------:R-:W-:-:S03]  /*24e0*/  ULDC.64 UR4, c[0x0][0x5c0] ;  /* 0x0001700000047ab9 */ /* 0x000fc60000000a00 */
[----:B------:R-:W-:Y:S02]  /*24f0*/  IMAD.IADD R5, R5, 0x1, R7 ;  /* 0x0000000105057824 */ /* 0x000fe400078e0207 */
[----:B------:R-:W-:Y:S02]  /*2500*/  IMAD.IADD R3, R92, 0x1, -R3 ;  /* 0x000000015c037824 */ /* 0x000fe400078e0a03 */
[-C--:B0-----:R-:W-:Y:S02]  /*2510*/  IMAD R6, R15, R12.reuse, RZ ;  /* 0x0000000c0f067224 */ /* 0x081fe400078e02ff */
[----:B------:R-:W-:-:S04]  /*2520*/  IMAD.WIDE.U32 R4, R14, R12, R4 ;  /* 0x0000000c0e047225 */ /* 0x000fc800078e0004 */
[----:B------:R-:W-:Y:S01]  /*2530*/  IMAD R7, R14, R13, R6 ;  /* 0x0000000d0e077224 */ /* 0x000fe200078e0206 */
[----:B------:R-:W-:-:S04]  /*2540*/  IADD3 R4, P0, R4, UR4, RZ ;  /* 0x0000000404047c10 */ /* 0x000fc8000ff1e0ff */
[----:B------:R-:W-:Y:S02]  /*2550*/  IADD3.X R5, R5, UR5, R7, P0, !PT ;  /* 0x0000000505057c10 */ /* 0x000fe400087fe407 */
[----:B-----5:R-:W-:Y:S02]  /*2560*/  ISETP.NE.AND P0, PT, R91, RZ, PT ;  /* 0x000000ff5b00720c */ /* 0x020fe40003f05270 */
[----:B------:R-:W-:-:S04]  /*2570*/  LEA R6, P1, R12, R4, 0x3 ;  /* 0x000000040c067211 */ /* 0x000fc800078218ff */
[----:B------:R-:W-:-:S07]  /*2580*/  LEA.HI.X R7, R12, R5, R13, 0x3, P1 ;  /* 0x000000050c077211 */ /* 0x000fce00008f1c0d */
[----:B------:R-:W-:Y:S05]  /*2590*/  @!P0 BRA `(.L_x_33) ;  /* 0x0000002400608947 */ /* 0x000fea0003800000 */
[----:B------:R-:W0:Y:S01]  /*25a0*/  LDC.64 R102, c[0x0][0x5b0] ;  /* 0x00016c00ff667b82 */ /* 0x000e220000000a00 */
[----:B------:R-:W-:Y:S01]  /*25b0*/  ULDC.64 UR4, c[0x0][0x5b8] ;  /* 0x00016e0000047ab9 */ /* 0x000fe20000000a00 */
[----:B------:R-:W-:Y:S01]  /*25c0*/  ISETP.GE.AND P1, PT, R101, 0x1, PT ;  /* 0x000000016500780c */ /* 0x000fe20003f26270 */
[----:B------:R-:W-:Y:S01]  /*25d0*/  IMAD R10, R10, UR4, RZ ;  /* 0x000000040a0a7c24 */ /* 0x000fe2000f8e02ff */
[----:B------:R-:W-:Y:S01]  /*25e0*/  BSSY B1, `(.L_x_34) ;  /* 0x000000e000017945 */ /* 0x000fe20003800000 */
[----:B------:R-:W-:Y:S01]  /*25f0*/  IMAD.WIDE.U32 R20, R23, UR4, R8 ;  /* 0x0000000417147c25 */ /* 0x000fe2000f8e0008 */
[----:B------:R-:W-:Y:S02]  /*2600*/  ISETP.LT.OR P5, PT, R3, 0x1, !P1 ;  /* 0x000000010300780c */ /* 0x000fe40004fa1670 */
[----:B------:R-:W1:Y:S01]  /*2610*/  LDC.64 R104, c[0x0][0x5a8] ;  /* 0x00016a00ff687b82 */ /* 0x000e620000000a00 */
[----:B------:R-:W-:Y:S02]  /*2620*/  IMAD R13, R23, UR5, R10 ;  /* 0x00000005170d7c24 */ /* 0x000fe4000f8e020a */
[----:B------:R-:W-:-:S02]  /*2630*/  IMAD.MOV.U32 R12, RZ, RZ, R20 ;  /* 0x000000ffff0c7224 */ /* 0x000fc400078e0014 */
[----:B------:R-:W-:Y:S02]  /*2640*/  IMAD.IADD R13, R21, 0x1, R13 ;  /* 0x00000001150d7824 */ /* 0x000fe400078e020d */
[-C--:B0-----:R-:W-:Y:S02]  /*2650*/  IMAD R10, R15, R102.reuse, RZ ;  /* 0x000000660f0a7224 */ /* 0x081fe400078e02ff */
[----:B------:R-:W-:-:S04]  /*2660*/  IMAD.WIDE.U32 R8, R14, R102, R12 ;  /* 0x000000660e087225 */ /* 0x000fc800078e000c */
[----:B------:R-:W-:Y:S01]  /*2670*/  IMAD R23, R14, R103, R10 ;  /* 0x000000670e177224 */ /* 0x000fe200078e020a */
[----:B-1----:R-:W-:-:S04]  /*2680*/  IADD3 R8, P0, R8, R104, RZ ;  /* 0x0000006808087210 */ /* 0x002fc80007f1e0ff */
[----:B------:R-:W-:Y:S01]  /*2690*/  IADD3.X R9, R105, R9, R23, P0, !PT ;  /* 0x0000000969097210 */ /* 0x000fe200007fe417 */
[----:B------:R-:W-:Y:S08]  /*26a0*/  @P5 BRA `(.L_x_35) ;  /* 0x0000000000045947 */ /* 0x000ff00003800000 */
[----:B------:R0:W5:Y:S02]  /*26b0*/  LDG.E.U8 R99, desc[UR36][R8.64] ;  /* 0x0000002408637981 */ /* 0x000164000c1e1100 */
.L_x_35:
[----:B------:R-:W-:Y:S05]  /*26c0*/  BSYNC B1 ;  /* 0x0000000000017941 */ /* 0x000fea0003800000 */
.L_x_34:
[----:B-----5:R-:W-:Y:S01]  /*26d0*/  LOP3.LUT R15, R99, 0xffff, RZ, 0xc0, !PT ;  /* 0x0000ffff630f7812 */ /* 0x020fe200078ec0ff */
[C---:B------:R-:W-:Y:S01]  /*26e0*/  IMAD.SHL.U32 R10, R102.reuse, 0x8, RZ ;  /* 0x00000008660a7824 */ /* 0x040fe200078e00ff */
[----:B------:R-:W-:Y:S01]  /*26f0*/  ISETP.LT.OR P2, PT, R3, 0x2, !P1 ;  /* 0x000000020300780c */ /* 0x000fe20004f41670 */
[----:B------:R-:W-:Y:S01]  /*2700*/  BSSY B1, `(.L_x_36) ;  /* 0x000000e000017945 */ /* 0x000fe20003800000 */
[----:B------:R-:W-:Y:S02]  /*2710*/  PRMT R100, R15, 0x8880, RZ ;  /* 0x000088800f647816 */ /* 0x000fe400000000ff */
[----:B------:R-:W-:Y:S02]  /*2720*/  SHF.L.U64.HI R11, R102, 0x3, R103 ;  /* 0x00000003660b7819 */ /* 0x000fe40000010267 */
[----:B------:R-:W-:Y:S01]  /*2730*/  ISETP.GE.AND P0, PT, R101, 0x9, PT ;  /* 0x000000096500780c */ /* 0x000fe20003f06270 */
[----:B------:R-:W-:Y:S02]  /*2740*/  IMAD R15, R100, R91, RZ ;  /* 0x0000005b640f7224 */ /* 0x000fe400078e02ff */
[----:B------:R-:W-:-:S04]  /*2750*/  IMAD.WIDE.U32 R10, R14, R102, R10 ;  /* 0x000000660e0a7225 */ /* 0x000fc800078e000a */
[----:B------:R-:W-:Y:S01]  /*2760*/  @!P5 IMAD R21, R24, R90, R15 ;  /* 0x0000005a1815d224 */ /* 0x000fe200078e020f */
[----:B------:R-:W-:Y:S01]  /*2770*/  IADD3 R10, P3, P4, R20, R104, R10 ;  /* 0x00000068140a7210 */ /* 0x000fe20007c7e00a */
[----:B------:R-:W-:-:S03]  /*2780*/  IMAD.IADD R20, R23, 0x1, R11 ;  /* 0x0000000117147824 */ /* 0x000fc600078e020b */
[----:B------:R1:W-:Y:S01]  /*2790*/  @!P5 STG.E.U8 desc[UR36][R4.64], R21 ;  /* 0x000000150400d986 */ /* 0x0003e2000c101124 */
[----:B------:R-:W-:Y:S08]  /*27a0*/  @P2 BRA `(.L_x_37) ;  /* 0x00000000000c2947 */ /* 0x000ff00003800000 */
[----:B------:R-:W2:Y:S02]  /*27b0*/  LDG.E.U8 R99, desc[UR36][R8.64+0x1] ;  /* 0x0000012408637981 */ /* 0x000ea4000c1e1100 */
[----:B--2---:R-:W-:-:S05]  /*27c0*/  PRMT R14, R99, 0x8880, RZ ;  /* 0x00008880630e7816 */ /* 0x004fca00000000ff */
[----:B------:R-:W-:-:S07]  /*27d0*/  IMAD R15, R14, R91, RZ ;  /* 0x0000005b0e0f7224 */ /* 0x000fce00078e02ff */
.L_x_37:
[----:B------:R-:W-:Y:S05]  /*27e0*/  BSYNC B1 ;  /* 0x0000000000017941 */ /* 0x000fea0003800000 */
.L_x_36:
[----:B------:R-:W-:Y:S01]  /*27f0*/  ISETP.LT.OR P5, PT, R3, 0x1, !P0 ;  /* 0x000000010300780c */ /* 0x000fe200047a1670 */
[----:B------:R-:W-:Y:S01]  /*2800*/  @!P2 IMAD R25, R25, R90, R15 ;  /* 0x0000005a1919a224 */ /* 0x000fe200078e020f */
[----:B------:R-:W-:Y:S01]  /*2810*/  BSSY B1, `(.L_x_38) ;  /* 0x000000a000017945 */ /* 0x000fe20003800000 */
[----:B------:R-:W-:Y:S02]  /*2820*/  IADD3.X R11, R13, R105, R20, P3, P4 ;  /* 0x000000690d0b7210 */ /* 0x000fe40001fe8414 */
[C---:B------:R-:W-:Y:S01]  /*2830*/  ISETP.LT.OR P3, PT, R3.reuse, 0x2, !P0 ;  /* 0x000000020300780c */ /* 0x040fe20004761670 */
[----:B------:R2:W-:Y:S01]  /*2840*/  @!P2 STG.E.U8 desc[UR36][R4.64+0x1], R25 ;  /* 0x000001190400a986 */ /* 0x0005e2000c101124 */
[C---:B------:R-:W-:Y:S02]  /*2850*/  ISETP.LT.OR P4, PT, R3.reuse, 0x9, !P1 ;  /* 0x000000090300780c */ /* 0x040fe40004f81670 */
[----:B------:R-:W-:-:S04]  /*2860*/  ISETP.LT.OR P2, PT, R3, 0xa, !P1 ;  /* 0x0000000a0300780c */ /* 0x000fc80004f41670 */
[----:B------:R-:W-:Y:S09]  /*2870*/  @P5 BRA `(.L_x_39) ;  /* 0x00000000000c5947 */ /* 0x000ff20003800000 */
[----:B------:R-:W3:Y:S02]  /*2880*/  LDG.E.U8 R99, desc[UR36][R10.64] ;  /* 0x000000240a637981 */ /* 0x000ee4000c1e1100 */
[----:B---3--:R-:W-:-:S05]  /*2890*/  PRMT R12, R99, 0x8880, RZ ;  /* 0x00008880630c7816 */ /* 0x008fca00000000ff */
[----:B------:R-:W-:-:S07]  /*28a0*/  IMAD R15, R12, R91, RZ ;  /* 0x0000005b0c0f7224 */ /* 0x000fce00078e02ff */
.L_x_39:
[----:B------:R-:W-:Y:S05]  /*28b0*/  BSYNC B1 ;  /* 0x0000000000017941 */ /* 0x000fea0003800000 */
.L_x_38:
[----:B------:R-:W-:Y:S01]  /*28c0*/  @!P5 IMAD R13, R26, R90, R15 ;  /* 0x0000005a1a0dd224 */ /* 0x000fe200078e020f */
[----:B------:R-:W-:Y:S04]  /*28d0*/  BSSY B1, `(.L_x_40) ;  /* 0x0000006000017945 */ /* 0x000fe80003800000 */
[----:B------:R3:W-:Y:S01]  /*28e0*/  @!P5 STG.E.U8 desc[UR36][R6.64], R13 ;  /* 0x0000000d0600d986 */ /* 0x0007e2000c101124 */
[----:B------:R-:W-:Y:S05]  /*28f0*/  @P3 BRA `(.L_x_41) ;  /* 0x00000000000c3947 */ /* 0x000fea0003800000 */
[----:B------:R-:W4:Y:S02]  /*2900*/  LDG.E.U8 R99, desc[UR36][R10.64+0x1] ;  /* 0x000001240a637981 */ /* 0x000f24000c1e1100 */
[----:B----4-:R-:W-:-:S05]  /*2910*/  PRMT R12, R99, 0x8880, RZ ;  /* 0x00008880630c7816 */ /* 0x010fca00000000ff */
[----:B------:R-:W-:-:S07]  /*2920*/  IMAD R15, R12, R91, RZ ;  /* 0x0000005b0c0f7224 */ /* 0x000fce00078e02ff */
.L_x_41:
[----:B------:R-:W-:Y:S05]  /*2930*/  BSYNC B1 ;  /* 0x0000000000017941 */ /* 0x000fea0003800000 */
.L_x_40:
[----:B------:R-:W-:Y:S01]  /*2940*/  @!P3 IMAD R27, R27, R90, R15 ;  /* 0x0000005a1b1bb224 */ /* 0x000fe200078e020f */
[----:B------:R-:W-:Y:S04]  /*2950*/  BSSY B1, `(.L_x_42) ;  /* 0x0000006000017945 */ /* 0x000fe80003800000 */
[----:B------:R4:W-:Y:S01]  /*2960*/  @!P3 STG.E.U8 desc[UR36][R6.64+0x1], R27 ;  /* 0x0000011b0600b986 */ /* 0x0009e2000c101124 */
[----:B------:R-:W-:Y:S05]  /*2970*/  @P4 BRA `(.L_x_43) ;  /* 0x00000000000c4947 */ /* 0x000fea0003800000 */
[----:B------:R-:W5:Y:S02]  /*2980*/  LDG.E.U8 R99, desc[UR36][R8.64+0x8] ;  /* 0x0000082408637981 */ /* 0x000f64000c1e1100 */
[----:B-----5:R-:W-:-:S05]  /*2990*/  PRMT R12, R99, 0x8880, RZ ;  /* 0x00008880630c7816 */ /* 0x020fca00000000ff */
[----:B------:R-:W-:-:S07]  /*29a0*/  IMAD R15, R12, R91, RZ ;  /* 0x0000005b0c0f7224 */ /* 0x000fce00078e02ff */
.L_x_43:
[----:B------:R-:W-:Y:S05]  /*29b0*/  BSYNC B1 ;  /* 0x0000000000017941 */ /* 0x000fea0003800000 */
.L_x_42:
[----:B---3--:R-:W-:Y:S01]  /*29c0*/  @!P4 IMAD R13, R28, R90, R15 ;  /* 0x0000005a1c0dc224 */ /* 0x008fe200078e020f */
[----:B------:R-:W-:Y:S04]  /*29d0*/  BSSY B1, `(.L_x_44) ;  /* 0x0000006000017945 */ /* 0x000fe80003800000 */
[----:B------:R3:W-:Y:S01]  /*29e0*/  @!P4 STG.E.U8 desc[UR36][R4.64+0x8], R13 ;  /* 0x0000080d0400c986 */ /* 0x0007e2000c101124 */
[----:B------:R-:W-:Y:S05]  /*29f0*/  @P2 BRA `(.L_x_45) ;  /* 0x00000000000c2947 */ /* 0x000fea0003800000 */
[----:B------:R-:W5:Y:S02]  /*2a00*/  LDG.E.U8 R99, desc[UR36][R8.64+0x9] ;  /* 0x0000092408637981 */ /* 0x000f64000c1e1100 */
[----:B-----5:R-:W-:-:S05]  /*2a10*/  PRMT R12, R99, 0x8880, RZ ;  /* 0x00008880630c7816 */ /* 0x020fca00000000ff */
[----:B------:R-:W-:-:S07]  /*2a20*/  IMAD R15, R12, R91, RZ ;  /* 0x0000005b0c0f7224 */ /* 0x000fce00078e02ff */
.L_x_45:
[----:B------:R-:W-:Y:S05]  /*2a30*/  BSYNC B1 ;  /* 0x0000000000017941 */ /* 0x000fea0003800000 */
.L_x_44:
[----:B------:R-:W-:Y:S01]  /*2a40*/  ISETP.LT.OR P4, PT, R3, 0x9, !P0 ;  /* 0x000000090300780c */ /* 0x000fe20004781670 */
[----:B------:R-:W-:Y:S01]  /*2a50*/  @!P2 IMAD R29, R29, R90, R15 ;  /* 0x0000005a1d1da224 */ /* 0x000fe200078e020f */
[----:B------:R-:W-:Y:S01]  /*2a60*/  BSSY B1, `(.L_x_46) ;  /* 0x0000009000017945 */ /* 0x000fe20003800000 */
[C---:B------:R-:W-:Y:S02]  /*2a70*/  ISETP.LT.OR P3, PT, R3.reuse, 0xa, !P0 ;  /* 0x0000000a0300780c */ /* 0x040fe40004761670 */
[C---:B------:R-:W-:Y:S01]  /*2a80*/  ISETP.LT.OR P5, PT, R3.reuse, 0x11, !P1 ;  /* 0x000000110300780c */ /* 0x040fe20004fa1670 */
[----:B------:R0:W-:Y:S01]  /*2a90*/  @!P2 STG.E.U8 desc[UR36][R4.64+0x9], R29 ;  /* 0x0000091d0400a986 */ /* 0x0001e2000c101124 */
[----:B------:R-:W-:-:S06]  /*2aa0*/  ISETP.LT.OR P2, PT, R3, 0x12, !P1 ;  /* 0x000000120300780c */ /* 0x000fcc0004f41670 */
[----:B------:R-:W-:Y:S07]  /*2ab0*/  @P4 BRA `(.L_x_47) ;  /* 0x00000000000c4947 */ /* 0x000fee0003800000 */
[----:B------:R-:W5:Y:S02]  /*2ac0*/  LDG.E.U8 R99, desc[UR36][R10.64+0x8] ;  /* 0x000008240a637981 */ /* 0x000f64000c1e1100 */
[----:B-----5:R-:W-:-:S05]  /*2ad0*/  PRMT R12, R99, 0x8880, RZ ;  /* 0x00008880630c7816 */ /* 0x020fca00000000ff */
[----:B------:R-:W-:-:S07]  /*2ae0*/  IMAD R15, R12, R91, RZ ;  /* 0x0000005b0c0f7224 */ /* 0x000fce00078e02ff */
.L_x_47:
[----:B------:R-:W-:Y:S05]  /*2af0*/  BSYNC B1 ;  /* 0x0000000000017941 */ /* 0x000fea0003800000 */
.L_x_46:
[----:B---3--:R-:W-:Y:S01]  /*2b00*/  @!P4 IMAD R13, R30, R90, R15 ;  /* 0x0000005a1e0dc224 */ /* 0x008fe200078e020f */
[----:B------:R-:W-:Y:S04]  /*2b10*/  BSSY B1, `(.L_x_48) ;  /* 0x0000006000017945 */ /* 0x000fe80003800000 */
[----:B------:R3:W-:Y:S01]  /*2b20*/  @!P4 STG.E.U8 desc[UR36][R6.64+0x8], R13 ;  /* 0x0000080d0600c986 */ /* 0x0007e2000c101124 */
[----:B------:R-:W-:Y:S05]  /*2b30*/  @P3 BRA `(.L_x_49) ;  /* 0x00000000000c3947 */ /* 0x000fea0003800000 */
[----:B------:R-:W5:Y:S02]  /*2b40*/  LDG.E.U8 R99, desc[UR36][R10.64+0x9] ;  /* 0x000009240a637981 */ /* 0x000f64000c1e1100 */
[----:B-----5:R-:W-:-:S05]  /*2b50*/  PRMT R12, R99, 0x8880, RZ ;  /* 0x00008880630c7816 */ /* 0x020fca00000000ff */
[----:B------:R-:W-:-:S07]  /*2b60*/  IMAD R15, R12, R91, RZ ;  /* 0x0000005b0c0f7224 */ /* 0x000fce00078e02ff */
.L_x_49:
[----:B------:R-:W-:Y:S05]  /*2b70*/  BSYNC B1 ;  /* 0x0000000000017941 */ /* 0x000fea0003800000 */
.L_x_48:
[----:B------:R-:W-:Y:S01]  /*2b80*/  @!P3 IMAD R31, R31, R90, R15 ;  /* 0x0000005a1f1fb224 */ /* 0x000fe200078e020f */
[----:B------:R-:W-:Y:S04]  /*2b90*/  BSSY B1, `(.L_x_50) ;  /* 0x0000006000017945 */ /* 0x000fe80003800000 */
[----:B------:R0:W-:Y:S01]  /*2ba0*/  @!P3 STG.E.U8 desc[UR36][R6.64+0x9], R31 ;  /* 0x0000091f0600b986 */ /* 0x0001e2000c101124 */
[----:B------:R-:W-:Y:S05]  /*2bb0*/  @P5 BRA `(.L_x_51) ;  /* 0x00000000000c5947 */ /* 0x000fea0003800000 */
[----:B------:R-:W5:Y:S02]  /*2bc0*/  LDG.E.U8 R99, desc[UR36][R8.64+0x10] ;  /* 0x0000102408637981 */ /* 0x000f64000c1e1100 */
[----:B-----5:R-:W-:-:S05]  /*2bd0*/  PRMT R12, R99, 0x8880, RZ ;  /* 0x00008880630c7816 */ /* 0x020fca00000000ff */
[----:B------:R-:W-:-:S07]  /*2be0*/  IMAD R15, R12, R91, RZ ;  /* 0x0000005b0c0f7224 */ /* 0x000fce00078e02ff */
.L_x_51:
[----:B------:R-:W-:Y:S05]  /*2bf0*/  BSYNC B1 ;  /* 0x0000000000017941 */ /* 0x000fea0003800000 */
.L_x_50:
[----:B---3--:R-:W-:Y:S01]  /*2c00*/  @!P5 IMAD R13, R32, R90, R15 ;  /* 0x0000005a200dd224 */ /* 0x008fe200078e020f */
[----:B------:R-:W-:Y:S04]  /*2c10*/  BSSY B1, `(.L_x_52) ;  /* 0x0000006000017945 */ /* 0x000fe80003800000 */
[----:B------:R3:W-:Y:S01]  /*2c20*/  @!P5 STG.E.U8 desc[UR36][R4.64+0x10], R13 ;  /* 0x0000100d0400d986 */ /* 0x0007e2000c101124 */
[----:B------:R-:W-:Y:S05]  /*2c30*/  @P2 BRA `(.L_x_53) ;  /* 0x00000000000c2947 */ /* 0x000fea0003800000 */
[----:B------:R-:W5:Y:S02]  /*2c40*/  LDG.E.U8 R99, desc[UR36][R8.64+0x11] ;  /* 0x0000112408637981 */ /* 0x000f64000c1e1100 */
[----:B-----5:R-:W-:-:S05]  /*2c50*/  PRMT R12, R99, 0x8880, RZ ;  /* 0x00008880630c7816 */ /* 0x020fca00000000ff */
[----:B------:R-:W-:-:S07]  /*2c60*/  IMAD R15, R12, R91, RZ ;  /* 0x0000005b0c0f7224 */ /* 0x000fce00078e02ff */
.L_x_53:
[----:B------:R-:W-:Y:S05]  /*2c70*/  BSYNC B1 ;  /* 0x0000000000017941 */ /* 0x000fea0003800000 */
.L_x_52:
        /* <DEDUP_REMOVED lines=11> */
.L_x_55:
[----:B------:R-:W-:Y:S05]  /*2d30*/  BSYNC B1 ;  /* 0x0000000000017941 */ /* 0x000fea0003800000 */
.L_x_54:
[----:B---3--:R-:W-:Y:S01]  /*2d40*/  @!P4 IMAD R13, R34, R90, R15 ;  /* 0x0000005a220dc224 */ /* 0x008fe200078e020f */
[----:B------:R-:W-:Y:S04]  /*2d50*/  BSSY B1, `(.L_x_56) ;  /* 0x0000006000017945 */ /* 0x000fe80003800000 */
[----:B------:R3:W-:Y:S01]  /*2d60*/  @!P4 STG.E.U8 desc[UR36][R6.64+0x10], R13 ;  /* 0x0000100d0600c986 */ /* 0x0007e2000c101124 */
[----:B------:R-:W-:Y:S05]  /*2d70*/  @P3 BRA `(.L_x_57) ;  /* 0x00000000000c3947 */ /* 0x000fea0003800000 */
[----:B------:R-:W5:Y:S02]  /*2d80*/  LDG.E.U8 R99, desc[UR36][R10.64+0x11] ;  /* 0x000011240a637981 */ /* 0x000f64000c1e1100 */
[----:B-----5:R-:W-:-:S05]  /*2d90*/  PRMT R12, R99, 0x8880, RZ ;  /* 0x00008880630c7816 */ /* 0x020fca00000000ff */
[----:B------:R-:W-:-:S07]  /*2da0*/  IMAD R15, R12, R91, RZ ;  /* 0x0000005b0c0f7224 */ /* 0x000fce00078e02ff */
.L_x_57:
[----:B------:R-:W-:Y:S05]  /*2db0*/  BSYNC B1 ;  /* 0x0000000000017941 */ /* 0x000fea0003800000 */
.L_x_56:
[----:B------:R-:W-:Y:S01]  /*2dc0*/  @!P3 IMAD R35, R35, R90, R15 ;  /* 0x0000005a2323b224 */ /* 0x000fe200078e020f */
[----:B------:R-:W-:Y:S04]  /*2dd0*/  BSSY B1, `(.L_x_58) ;  /* 0x0000006000017945 */ /* 0x000fe80003800000 */
[----:B------:R0:W-:Y:S01]  /*2de0*/  @!P3 STG.E.U8 desc[UR36][R6.64+0x11], R35 ;  /* 0x000011230600b986 */ /* 0x0001e2000c101124 */
[----:B------:R-:W-:Y:S05]  /*2df0*/  @P5 BRA `(.L_x_59) ;  /* 0x00000000000c5947 */ /* 0x000fea0003800000 */
[----:B------:R-:W5:Y:S02]  /*2e00*/  LDG.E.U8 R99, desc[UR36][R8.64+0x18] ;  /* 0x0000182408637981 */ /* 0x000f64000c1e1100 */
[----:B-----5:R-:W-:-:S05]  /*2e10*/  PRMT R12, R99, 0x8880, RZ ;  /* 0x00008880630c7816 */ /* 0x020fca00000000ff */
[----:B------:R-:W-:-:S07]  /*2e20*/  IMAD R15, R12, R91, RZ ;  /* 0x0000005b0c0f7224 */ /* 0x000fce00078e02ff */
.L_x_59:
[----:B------:R-:W-:Y:S05]  /*2e30*/  BSYNC B1 ;  /* 0x0000000000017941 */ /* 0x000fea0003800000 */
.L_x_58:
[----:B---3--:R-:W-:Y:S01]  /*2e40*/  @!P5 IMAD R13, R36, R90, R15 ;  /* 0x0000005a240dd224 */ /* 0x008fe200078e020f */
[----:B------:R-:W-:Y:S04]  /*2e50*/  BSSY B1, `(.L_x_60) ;  /* 0x0000006000017945 */ /* 0x000fe80003800000 */
[----:B------:R3:W-:Y:S01]  /*2e60*/  @!P5 STG.E.U8 desc[UR36][R4.64+0x18], R13 ;  /* 0x0000180d0400d986 */ /* 0x0007e2000c101124 */
[----:B------:R-:W-:Y:S05]  /*2e70*/  @P2 BRA `(.L_x_61) ;  /* 0x00000000000c2947 */ /* 0x000fea0003800000 */
[----:B------:R-:W5:Y:S02]  /*2e80*/  LDG.E.U8 R99, desc[UR36][R8.64+0x19] ;  /* 0x0000192408637981 */ /* 0x000f64000c1e1100 */
[----:B-----5:R-:W-:-:S05]  /*2e90*/  PRMT R12, R99, 0x8880, RZ ;  /* 0x00008880630c7816 */ /* 0x020fca00000000ff */
[----:B------:R-:W-:-:S07]  /*2ea0*/  IMAD R15, R12, R91, RZ ;  /* 0x0000005b0c0f7224 */ /* 0x000fce00078e02ff */
.L_x_61:
[----:B------:R-:W-:Y:S05]  /*2eb0*/  BSYNC B1 ;  /* 0x0000000000017941 */ /* 0x000fea0003800000 */
.L_x_60:
        /* <DEDUP_REMOVED lines=11> */
.L_x_63:
[----:B------:R-:W-:Y:S05]  /*2f70*/  BSYNC B1 ;  /* 0x0000000000017941 */ /* 0x000fea0003800000 */
.L_x_62:
[----:B---3--:R-:W-:Y:S01]  /*2f80*/  @!P4 IMAD R13, R38, R90, R15 ;  /* 0x0000005a260dc224 */ /* 0x008fe200078e020f */
[----:B------:R-:W-:Y:S04]  /*2f90*/  BSSY B1, `(.L_x_64) ;  /* 0x0000006000017945 */ /* 0x000fe80003800000 */
[----:B------:R3:W-:Y:S01]  /*2fa0*/  @!P4 STG.E.U8 desc[UR36][R6.64+0x18], R13 ;  /* 0x0000180d0600c986 */ /* 0x0007e2000c101124 */
[----:B------:R-:W-:Y:S05]  /*2fb0*/  @P3 BRA `(.L_x_65) ;  /* 0x00000000000c3947 */ /* 0x000fea0003800000 */
[----:B------:R-:W5:Y:S02]  /*2fc0*/  LDG.E.U8 R99, desc[UR36][R10.64+0x19] ;  /* 0x000019240a637981 */ /* 0x000f64000c1e1100 */
[----:B-----5:R-:W-:-:S05]  /*2fd0*/  PRMT R12, R99, 0x8880, RZ ;  /* 0x00008880630c7816 */ /* 0x020fca00000000ff */
[----:B------:R-:W-:-:S07]  /*2fe0*/  IMAD R15, R12, R91, RZ ;  /* 0x0000005b0c0f7224 */ /* 0x000fce00078e02ff */
.L_x_65:
[----:B------:R-:W-:Y:S05]  /*2ff0*/  BSYNC B1 ;  /* 0x0000000000017941 */ /* 0x000fea0003800000 */
.L_x_64:
[----:B------:R-:W-:Y:S01]  /*3000*/  @!P3 IMAD R39, R39, R90, R15 ;  /* 0x0000005a2727b224 */ /* 0x000fe200078e020f */
[----:B------:R-:W-:Y:S04]  /*3010*/  BSSY B1, `(.L_x_66) ;  /* 0x0000006000017945 */ /* 0x000fe80003800000 */
[----:B------:R0:W-:Y:S01]  /*3020*/  @!P3 STG.E.U8 desc[UR36][R6.64+0x19], R39 ;  /* 0x000019270600b986 */ /* 0x0001e2000c101124 */
[----:B------:R-:W-:Y:S05]  /*3030*/  @P5 BRA `(.L_x_67) ;  /* 0x00000000000c5947 */ /* 0x000fea0003800000 */
[----:B------:R-:W5:Y:S02]  /*3040*/  LDG.E.U8 R99, desc[UR36][R8.64+0x20] ;  /* 0x0000202408637981 */ /* 0x000f64000c1e1100 */
[----:B-----5:R-:W-:-:S05]  /*3050*/  PRMT R12, R99, 0x8880, RZ ;  /* 0x00008880630c7816 */ /* 0x020fca00000000ff */
[----:B------:R-:W-:-:S07]  /*3060*/  IMAD R15, R12, R91, RZ ;  /* 0x0000005b0c0f7224 */ /* 0x000fce00078e02ff */
.L_x_67:
[----:B------:R-:W-:Y:S05]  /*3070*/  BSYNC B1 ;  /* 0x0000000000017941 */ /* 0x000fea0003800000 */
.L_x_66:
[----:B---3--:R-:W-:Y:S01]  /*3080*/  @!P5 IMAD R13, R40, R90, R15 ;  /* 0x0000005a280dd224 */ /* 0x008fe200078e020f */
[----:B------:R-:W-:Y:S04]  /*3090*/  BSSY B1, `(.L_x_68) ;  /* 0x0000006000017945 */ /* 0x000fe80003800000 */
[----:B------:R3:W-:Y:S01]  /*30a0*/  @!P5 STG.E.U8 desc[UR36][R4.64+0x20], R13 ;  /* 0x0000200d0400d986 */ /* 0x0007e2000c101124 */
[----:B------:R-:W-:Y:S05]  /*30b0*/  @P2 BRA `(.L_x_69) ;  /* 0x00000000000c2947 */ /* 0x000fea0003800000 */
[----:B------:R-:W5:Y:S02]  /*30c0*/  LDG.E.U8 R99, desc[UR36][R8.64+0x21] ;  /* 0x0000212408637981 */ /* 0x000f64000c1e1100 */
[----:B-----5:R-:W-:-:S05]  /*30d0*/  PRMT R12, R99, 0x8880, RZ ;  /* 0x00008880630c7816 */ /* 0x020fca00000000ff */
[----:B------:R-:W-:-:S07]  /*30e0*/  IMAD R15, R12, R91, RZ ;  /* 0x0000005b0c0f7224 */ /* 0x000fce00078e02ff */
.L_x_69:
[----:B------:R-:W-:Y:S05]  /*30f0*/  BSYNC B1 ;  /* 0x0000000000017941 */ /* 0x000fea0003800000 */
.L_x_68:
        /* <DEDUP_REMOVED lines=11> */
.L_x_71:
[----:B------:R-:W-:Y:S05]  /*31b0*/  BSYNC B1 ;  /* 0x0000000000017941 */ /* 0x000fea0003800000 */
.L_x_70:
[----:B---3--:R-:W-:Y:S01]  /*31c0*/  @!P4 IMAD R13, R42, R90, R15 ;  /* 0x0000005a2a0dc224 */ /* 0x008fe200078e020f */
[----:B------:R-:W-:Y:S04]  /*31d0*/  BSSY B1, `(.L_x_72) ;  /* 0x0000006000017945 */ /* 0x000fe80003800000 */
[----:B------:R3:W-:Y:S01]  /*31e0*/  @!P4 STG.E.U8 desc[UR36][R6.64+0x20], R13 ;  /* 0x0000200d0600c986 */ /* 0x0007e2000c101124 */
[----:B------:R-:W-:Y:S05]  /*31f0*/  @P3 BRA `(.L_x_73) ;  /* 0x00000000000c3947 */ /* 0x000fea0003800000 */
[----:B------:R-:W5:Y:S02]  /*3200*/  LDG.E.U8 R99, desc[UR36][R10.64+0x21] ;  /* 0x000021240a637981 */ /* 0x000f64000c1e1100 */
[----:B-----5:R-:W-:-:S05]  /*3210*/  PRMT R12, R99, 0x8880, RZ ;  /* 0x00008880630c7816 */ /* 0x020fca00000000ff */
[----:B------:R-:W-:-:S07]  /*3220*/  IMAD R15, R12, R91, RZ ;  /* 0x0000005b0c0f7224 */ /* 0x000fce00078e02ff */
.L_x_73:
[----:B------:R-:W-:Y:S05]  /*3230*/  BSYNC B1 ;  /* 0x0000000000017941 */ /* 0x000fea0003800000 */
.L_x_72:
[----:B------:R-:W-:Y:S01]  /*3240*/  @!P3 IMAD R43, R43, R90, R15 ;  /* 0x0000005a2b2bb224 */ /* 0x000fe200078e020f */
[----:B------:R-:W-:Y:S04]  /*3250*/  BSSY B1, `(.L_x_74) ;  /* 0x0000006000017945 */ /* 0x000fe80003800000 */
[----:B------:R0:W-:Y:S01]  /*3260*/  @!P3 STG.E.U8 desc[UR36][R6.64+0x21], R43 ;  /* 0x0000212b0600b986 */ /* 0x0001e2000c101124 */
[----:B------:R-:W-:Y:S05]  /*3270*/  @P5 BRA `(.L_x_75) ;  /* 0x00000000000c5947 */ /* 0x000fea0003800000 */
[----:B------:R-:W5:Y:S02]  /*3280*/  LDG.E.U8 R99, desc[UR36][R8.64+0x28] ;  /* 0x0000282408637981 */ /* 0x000f64000c1e1100 */
[----:B-----5:R-:W-:-:S05]  /*3290*/  PRMT R12, R99, 0x8880, RZ ;  /* 0x00008880630c7816 */ /* 0x020fca00000000ff */
[----:B------:R-:W-:-:S07]  /*32a0*/  IMAD R15, R12, R91, RZ ;  /* 0x0000005b0c0f7224 */ /* 0x000fce00078e02ff */
.L_x_75:
[----:B------:R-:W-:Y:S05]  /*32b0*/  BSYNC B1 ;  /* 0x0000000000017941 */ /* 0x000fea0003800000 */
.L_x_74:
[----:B---3--:R-:W-:Y:S01]  /*32c0*/  @!P5 IMAD R13, R44, R90, R15 ;  /* 0x0000005a2c0dd224 */ /* 0x008fe200078e020f */
[----:B------:R-:W-:Y:S04]  /*32d0*/  BSSY B1, `(.L_x_76) ;  /* 0x0000006000017945 */ /* 0x000fe80003800000 */
[----:B------:R3:W-:Y:S01]  /*32e0*/  @!P5 STG.E.U8 desc[UR36][R4.64+0x28], R13 ;  /* 0x0000280d0400d986 */ /* 0x0007e2000c101124 */
[----:B------:R-:W-:Y:S05]  /*32f0*/  @P2 BRA `(.L_x_77) ;  /* 0x00000000000c2947 */ /* 0x000fea0003800000 */
[----:B------:R-:W5:Y:S02]  /*3300*/  LDG.E.U8 R99, desc[UR36][R8.64+0x29] ;  /* 0x0000292408637981 */ /* 0x000f64000c1e1100 */
[----:B-----5:R-:W-:-:S05]  /*3310*/  PRMT R12, R99, 0x8880, RZ ;  /* 0x00008880630c7816 */ /* 0x020fca00000000ff */
[----:B------:R-:W-:-:S07]  /*3320*/  IMAD R15, R12, R91, RZ ;  /* 0x0000005b0c0f7224 */ /* 0x000fce00078e02ff */
.L_x_77:
[----:B------:R-:W-:Y:S05]  /*3330*/  BSYNC B1 ;  /* 0x0000000000017941 */ /* 0x000fea0003800000 */
.L_x_76:
        /* <DEDUP_REMOVED lines=11> */
.L_x_79:
[----:B------:R-:W-:Y:S05]  /*33f0*/  BSYNC B1 ;  /* 0x0000000000017941 */ /* 0x000fea0003800000 */
.L_x_78:
[----:B---3--:R-:W-:Y:S01]  /*3400*/  @!P4 IMAD R13, R46, R90, R15 ;  /* 0x0000005a2e0dc224 */ /* 0x008fe200078e020f */
[----:B------:R-:W-:Y:S04]  /*3410*/  BSSY B1, `(.L_x_80) ;  /* 0x0000006000017945 */ /* 0x000fe80003800000 */
[----:B------:R3:W-:Y:S01]  /*3420*/  @!P4 STG.E.U8 desc[UR36][R6.64+0x28], R13 ;  /* 0x0000280d0600c986 */ /* 0x0007e2000c101124 */
[----:B------:R-:W-:Y:S05]  /*3430*/  @P3 BRA `(.L_x_81) ;  /* 0x00000000000c3947 */ /* 0x000fea0003800000 */
[----:B------:R-:W5:Y:S02]  /*3440*/  LDG.E.U8 R99, desc[UR36][R10.64+0x29] ;  /* 0x000029240a637981 */ /* 0x000f64000c1e1100 */
[----:B-----5:R-:W-:-:S05]  /*3450*/  PRMT R12, R99, 0x8880, RZ ;  /* 0x00008880630c7816 */ /* 0x020fca00000000ff */
[----:B------:R-:W-:-:S07]  /*3460*/  IMAD R15, R12, R91, RZ ;  /* 0x0000005b0c0f7224 */ /* 0x000fce00078e02ff */
.L_x_81:
[----:B------:R-:W-:Y:S05]  /*3470*/  BSYNC B1 ;  /* 0x0000000000017941 */ /* 0x000fea0003800000 */
.L_x_80:
[----:B------:R-:W-:Y:S01]  /*3480*/  @!P3 IMAD R47, R47, R90, R15 ;  /* 0x0000005a2f2fb224 */ /* 0x000fe200078e020f */
[----:B------:R-:W-:Y:S04]  /*3490*/  BSSY B1, `(.L_x_82) ;  /* 0x0000006000017945 */ /* 0x000fe80003800000 */
[----:B------:R0:W-:Y:S01]  /*34a0*/  @!P3 STG.E.U8 desc[UR36][R6.64+0x29], R47 ;  /* 0x0000292f0600b986 */ /* 0x0001e2000c101124 */
[----:B------:R-:W-:Y:S05]  /*34b0*/  @P5 BRA `(.L_x_83) ;  /* 0x00000000000c5947 */ /* 0x000fea0003800000 */
[----:B------:R-:W5:Y:S02]  /*34c0*/  LDG.E.U8 R99, desc[UR36][R8.64+0x30] ;  /* 0x0000302408637981 */ /* 0x000f64000c1e1100 */
[----:B-----5:R-:W-:-:S05]  /*34d0*/  PRMT R12, R99, 0x8880, RZ ;  /* 0x00008880630c7816 */ /* 0x020fca00000000ff */
[----:B------:R-:W-:-:S07]  /*34e0*/  IMAD R15, R12, R91, RZ ;  /* 0x0000005b0c0f7224 */ /* 0x000fce00078e02ff */
.L_x_83:
[----:B------:R-:W-:Y:S05]  /*34f0*/  BSYNC B1 ;  /* 0x0000000000017941 */ /* 0x000fea0003800000 */
.L_x_82:
[----:B---3--:R-:W-:Y:S01]  /*3500*/  @!P5 IMAD R13, R48, R90, R15 ;  /* 0x0000005a300dd224 */ /* 0x008fe200078e020f */
[----:B------:R-:W-:Y:S04]  /*3510*/  BSSY B1, `(.L_x_84) ;  /* 0x0000006000017945 */ /* 0x000fe80003800000 */
[----:B------:R3:W-:Y:S01]  /*3520*/  @!P5 STG.E.U8 desc[UR36][R4.64+0x30], R13 ;  /* 0x0000300d0400d986 */ /* 0x0007e2000c101124 */
[----:B------:R-:W-:Y:S05]  /*3530*/  @P2 BRA `(.L_x_85) ;  /* 0x00000000000c2947 */ /* 0x000fea0003800000 */
[----:B------:R-:W5:Y:S02]  /*3540*/  LDG.E.U8 R99, desc[UR36][R8.64+0x31] ;  /* 0x0000312408637981 */ /* 0x000f64000c1e1100 */
[----:B-----5:R-:W-:-:S05]  /*3550*/  PRMT R12, R99, 0x8880, RZ ;  /* 0x00008880630c7816 */ /* 0x020fca00000000ff */
[----:B------:R-:W-:-:S07]  /*3560*/  IMAD R15, R12, R91, RZ ;  /* 0x0000005b0c0f7224 */ /* 0x000fce00078e02ff */
.L_x_85:
[----:B------:R-:W-:Y:S05]  /*3570*/  BSYNC B1 ;  /* 0x0000000000017941 */ /* 0x000fea0003800000 */
.L_x_84:
        /* <DEDUP_REMOVED lines=11> */
.L_x_87:
[----:B------:R-:W-:Y:S05]  /*3630*/  BSYNC B1 ;  /* 0x0000000000017941 */ /* 0x000fea0003800000 */
.L_x_86:
[----:B---3--:R-:W-:Y:S01]  /*3640*/  @!P4 IMAD R13, R50, R90, R15 ;  /* 0x0000005a320dc224 */ /* 0x008fe200078e020f */
[----:B------:R-:W-:Y:S04]  /*3650*/  BSSY B1, `(.L_x_88) ;  /* 0x0000006000017945 */ /* 0x000fe80003800000 */
[----:B------:R3:W-:Y:S01]  /*3660*/  @!P4 STG.E.U8 desc[UR36][R6.64+0x30], R13 ;  /* 0x0000300d0600c986 */ /* 0x0007e2000c101124 */
[----:B------:R-:W-:Y:S05]  /*3670*/  @P3 BRA `(.L_x_89) ;  /* 0x00000000000c3947 */ /* 0x000fea0003800000 */
[----:B------:R-:W5:Y:S02]  /*3680*/  LDG.E.U8 R99, desc[UR36][R10.64+0x31] ;  /* 0x000031240a637981 */ /* 0x000f64000c1e1100 */
[----:B-----5:R-:W-:-:S05]  /*3690*/  PRMT R12, R99, 0x8880, RZ ;  /* 0x00008880630c7816 */ /* 0x020fca00000000ff */
[----:B------:R-:W-:-:S07]  /*36a0*/  IMAD R15, R12, R91, RZ ;  /* 0x0000005b0c0f7224 */ /* 0x000fce00078e02ff */
.L_x_89:
[----:B------:R-:W-:Y:S05]  /*36b0*/  BSYNC B1 ;  /* 0x0000000000017941 */ /* 0x000fea0003800000 */
.L_x_88:
[----:B------:R-:W-:Y:S01]  /*36c0*/  @!P3 IMAD R51, R51, R90, R15 ;  /* 0x0000005a3333b224 */ /* 0x000fe200078e020f */
[----:B------:R-:W-:Y:S04]  /*36d0*/  BSSY B1, `(.L_x_90) ;  /* 0x0000006000017945 */ /* 0x000fe80003800000 */
[----:B------:R0:W-:Y:S01]  /*36e0*/  @!P3 STG.E.U8 desc[UR36][R6.64+0x31], R51 ;  /* 0x000031330600b986 */ /* 0x0001e2000c101124 */
[----:B------:R-:W-:Y:S05]  /*36f0*/  @P5 BRA `(.L_x_91) ;  /* 0x00000000000c5947 */ /* 0x000fea0003800000 */
[----:B------:R-:W5:Y:S02]  /*3700*/  LDG.E.U8 R99, desc[UR36][R8.64+0x38] ;  /* 0x0000382408637981 */ /* 0x000f64000c1e1100 */
[----:B-----5:R-:W-:-:S05]  /*3710*/  PRMT R12, R99, 0x8880, RZ ;  /* 0x00008880630c7816 */ /* 0x020fca00000000ff */
[----:B------:R-:W-:-:S07]  /*3720*/  IMAD R15, R12, R91, RZ ;  /* 0x0000005b0c0f7224 */ /* 0x000fce00078e02ff */
.L_x_91:
[----:B------:R-:W-:Y:S05]  /*3730*/  BSYNC B1 ;  /* 0x0000000000017941 */ /* 0x000fea0003800000 */
.L_x_90:
[----:B---3--:R-:W-:Y:S01]  /*3740*/  @!P5 IMAD R13, R52, R90, R15 ;  /* 0x0000005a340dd224 */ /* 0x008fe200078e020f */
[----:B------:R-:W-:Y:S04]  /*3750*/  BSSY B1, `(.L_x_92) ;  /* 0x0000006000017945 */ /* 0x000fe80003800000 */
[----:B------:R3:W-:Y:S01]  /*3760*/  @!P5 STG.E.U8 desc[UR36][R4.64+0x38], R13 ;  /* 0x0000380d0400d986 */ /* 0x0007e2000c101124 */
[----:B------:R-:W-:Y:S05]  /*3770*/  @P2 BRA `(.L_x_93) ;  /* 0x00000000000c2947 */ /* 0x000fea0003800000 */
[----:B------:R-:W5:Y:S02]  /*3780*/  LDG.E.U8 R99, desc[UR36][R8.64+0x39] ;  /* 0x0000392408637981 */ /* 0x000f64000c1e1100 */
[----:B-----5:R-:W-:-:S05]  /*3790*/  PRMT R12, R99, 0x8880, RZ ;  /* 0x00008880630c7816 */ /* 0x020fca00000000ff */
[----:B------:R-:W-:-:S07]  /*37a0*/  IMAD R15, R12, R91, RZ ;  /* 0x0000005b0c0f7224 */ /* 0x000fce00078e02ff */
.L_x_93:
[----:B------:R-:W-:Y:S05]  /*37b0*/  BSYNC B1 ;  /* 0x0000000000017941 */ /* 0x000fea0003800000 */
.L_x_92:
        /* <DEDUP_REMOVED lines=11> */
.L_x_95:
[----:B------:R-:W-:Y:S05]  /*3870*/  BSYNC B1 ;  /* 0x0000000000017941 */ /* 0x000fea0003800000 */
.L_x_94:
[----:B---3--:R-:W-:Y:S01]  /*3880*/  @!P4 IMAD R13, R54, R90, R15 ;  /* 0x0000005a360dc224 */ /* 0x008fe200078e020f */
[----:B------:R-:W-:Y:S04]  /*3890*/  BSSY B1, `(.L_x_96) ;  /* 0x0000006000017945 */ /* 0x000fe80003800000 */
[----:B------:R3:W-:Y:S01]  /*38a0*/  @!P4 STG.E.U8 desc[UR36][R6.64+0x38], R13 ;  /* 0x0000380d0600c986 */ /* 0x0007e2000c101124 */
[----:B------:R-:W-:Y:S05]  /*38b0*/  @P3 BRA `(.L_x_97) ;  /* 0x00000000000c3947 */ /* 0x000fea0003800000 */
[----:B------:R-:W5:Y:S02]  /*38c0*/  LDG.E.U8 R99, desc[UR36][R10.64+0x39] ;  /* 0x000039240a637981 */ /* 0x000f64000c1e1100 */
[----:B-----5:R-:W-:-:S05]  /*38d0*/  PRMT R12, R99, 0x8880, RZ ;  /* 0x00008880630c7816 */ /* 0x020fca00000000ff */
[----:B------:R-:W-:-:S07]  /*38e0*/  IMAD R15, R12, R91, RZ ;  /* 0x0000005b0c0f7224 */ /* 0x000fce00078e02ff */
.L_x_97:
[----:B------:R-:W-:Y:S05]  /*38f0*/  BSYNC B1 ;  /* 0x0000000000017941 */ /* 0x000fea0003800000 */
.L_x_96:
[----:B------:R-:W-:Y:S01]  /*3900*/  @!P3 IMAD R55, R55, R90, R15 ;  /* 0x0000005a3737b224 */ /* 0x000fe200078e020f */
[----:B------:R-:W-:Y:S04]  /*3910*/  BSSY B1, `(.L_x_98) ;  /* 0x0000006000017945 */ /* 0x000fe80003800000 */
[----:B------:R0:W-:Y:S01]  /*3920*/  @!P3 STG.E.U8 desc[UR36][R6.64+0x39], R55 ;  /* 0x000039370600b986 */ /* 0x0001e2000c101124 */
[----:B------:R-:W-:Y:S05]  /*3930*/  @P5 BRA `(.L_x_99) ;  /* 0x00000000000c5947 */ /* 0x000fea0003800000 */
[----:B------:R-:W5:Y:S02]  /*3940*/  LDG.E.U8 R99, desc[UR36][R8.64+0x40] ;  /* 0x0000402408637981 */ /* 0x000f64000c1e1100 */
[----:B-----5:R-:W-:-:S05]  /*3950*/  PRMT R12, R99, 0x8880, RZ ;  /* 0x00008880630c7816 */ /* 0x020fca00000000ff */
[----:B------:R-:W-:-:S07]  /*3960*/  IMAD R15, R12, R91, RZ ;  /* 0x0000005b0c0f7224 */ /* 0x000fce00078e02ff */
.L_x_99:
[----:B------:R-:W-:Y:S05]  /*3970*/  BSYNC B1 ;  /* 0x0000000000017941 */ /* 0x000fea0003800000 */
.L_x_98:
[----:B---3--:R-:W-:Y:S01]  /*3980*/  @!P5 IMAD R13, R56, R90, R15 ;  /* 0x0000005a380dd224 */ /* 0x008fe200078e020f */
[----:B------:R-:W-:Y:S04]  /*3990*/  BSSY B1, `(.L_x_100) ;  /* 0x0000006000017945 */ /* 0x000fe80003800000 */
[----:B------:R3:W-:Y:S01]  /*39a0*/  @!P5 STG.E.U8 desc[UR36][R4.64+0x40], R13 ;  /* 0x0000400d0400d986 */ /* 0x0007e2000c101124 */
[----:B------:R-:W-:Y:S05]  /*39b0*/  @P2 BRA `(.L_x_101) ;  /* 0x00000000000c2947 */ /* 0x000fea0003800000 */
[----:B------:R-:W5:Y:S02]  /*39c0*/  LDG.E.U8 R99, desc[UR36][R8.64+0x41] ;  /* 0x0000412408637981 */ /* 0x000f64000c1e1100 */
[----:B-----5:R-:W-:-:S05]  /*39d0*/  PRMT R12, R99, 0x8880, RZ ;  /* 0x00008880630c7816 */ /* 0x020fca00000000ff */
[----:B------:R-:W-:-:S07]  /*39e0*/  IMAD R15, R12, R91, RZ ;  /* 0x0000005b0c0f7224 */ /* 0x000fce00078e02ff */
.L_x_101:
[----:B------:R-:W-:Y:S05]  /*39f0*/  BSYNC B1 ;  /* 0x0000000000017941 */ /* 0x000fea0003800000 */
.L_x_100:
        /* <DEDUP_REMOVED lines=11> */
.L_x_103:
[----:B------:R-:W-:Y:S05]  /*3ab0*/  BSYNC B1 ;  /* 0x0000000000017941 */ /* 0x000fea0003800000 */
.L_x_102:
[----:B---3--:R-:W-:Y:S01]  /*3ac0*/  @!P4 IMAD R13, R58, R90, R15 ;  /* 0x0000005a3a0dc224 */ /* 0x008fe200078e020f */
[----:B------:R-:W-:Y:S04]  /*3ad0*/  BSSY B1, `(.L_x_104) ;  /* 0x0000006000017945 */ /* 0x000fe80003800000 */
[----:B------:R3:W-:Y:S01]  /*3ae0*/  @!P4 STG.E.U8 desc[UR36][R6.64+0x40], R13 ;  /* 0x0000400d0600c986 */ /* 0x0007e2000c101124 */
[----:B------:R-:W-:Y:S05]  /*3af0*/  @P3 BRA `(.L_x_105) ;  /* 0x00000000000c3947 */ /* 0x000fea0003800000 */
[----:B------:R-:W5:Y:S02]  /*3b00*/  LDG.E.U8 R99, desc[UR36][R10.64+0x41] ;  /* 0x000041240a637981 */ /* 0x000f64000c1e1100 */
[----:B-----5:R-:W-:-:S05]  /*3b10*/  PRMT R12, R99, 0x8880, RZ ;  /* 0x00008880630c7816 */ /* 0x020fca00000000ff */
[----:B------:R-:W-:-:S07]  /*3b20*/  IMAD R15, R12, R91, RZ ;  /* 0x0000005b0c0f7224 */ /* 0x000fce00078e02ff */
.L_x_105:
[----:B------:R-:W-:Y:S05]  /*3b30*/  BSYNC B1 ;  /* 0x0000000000017941 */ /* 0x000fea0003800000 */
.L_x_104:
[----:B------:R-:W-:Y:S01]  /*3b40*/  @!P3 IMAD R59, R59, R90, R15 ;  /* 0x0000005a3b3bb224 */ /* 0x000fe200078e020f */
[----:B------:R-:W-:Y:S04]  /*3b50*/  BSSY B1, `(.L_x_106) ;  /* 0x0000006000017945 */ /* 0x000fe80003800000 */
[----:B------:R0:W-:Y:S01]  /*3b60*/  @!P3 STG.E.U8 desc[UR36][R6.64+0x41], R59 ;  /* 0x0000413b0600b986 */ /* 0x0001e2000c101124 */
[----:B------:R-:W-:Y:S05]  /*3b70*/  @P5 BRA `(.L_x_107) ;  /* 0x00000000000c5947 */ /* 0x000fea0003800000 */
[----:B------:R-:W5:Y:S02]  /*3b80*/  LDG.E.U8 R99, desc[UR36][R8.64+0x48] ;  /* 0x0000482408637981 */ /* 0x000f64000c1e1100 */
[----:B-----5:R-:W-:-:S05]  /*3b90*/  PRMT R12, R99, 0x8880, RZ ;  /* 0x00008880630c7816 */ /* 0x020fca00000000ff */
[----:B------:R-:W-:-:S07]  /*3ba0*/  IMAD R15, R12, R91, RZ ;  /* 0x0000005b0c0f7224 */ /* 0x000fce00078e02ff */
.L_x_107:
[----:B------:R-:W-:Y:S05]  /*3bb0*/  BSYNC B1 ;  /* 0x0000000000017941 */ /* 0x000fea0003800000 */
.L_x_106:
[----:B---3--:R-:W-:Y:S01]  /*3bc0*/  @!P5 IMAD R13, R60, R90, R15 ;  /* 0x0000005a3c0dd224 */ /* 0x008fe200078e020f */
[----:B------:R-:W-:Y:S04]  /*3bd0*/  BSSY B1, `(.L_x_108) ;  /* 0x0000006000017945 */ /* 0x000fe80003800000 */
[----:B------:R3:W-:Y:S01]  /*3be0*/  @!P5 STG.E.U8 desc[UR36][R4.64+0x48], R13 ;  /* 0x0000480d0400d986 */ /* 0x0007e2000c101124 */
[----:B------:R-:W-:Y:S05]  /*3bf0*/  @P2 BRA `(.L_x_109) ;  /* 0x00000000000c2947 */ /* 0x000fea0003800000 */
[----:B------:R-:W5:Y:S02]  /*3c00*/  LDG.E.U8 R99, desc[UR36][R8.64+0x49] ;  /* 0x0000492408637981 */ /* 0x000f64000c1e1100 */
[----:B-----5:R-:W-:-:S05]  /*3c10*/  PRMT R12, R99, 0x8880, RZ ;  /* 0x00008880630c7816 */ /* 0x020fca00000000ff */
[----:B------:R-:W-:-:S07]  /*3c20*/  IMAD R15, R12, R91, RZ ;  /* 0x0000005b0c0f7224 */ /* 0x000fce00078e02ff */
.L_x_109:
[----:B------:R-:W-:Y:S05]  /*3c30*/  BSYNC B1 ;  /* 0x0000000000017941 */ /* 0x000fea0003800000 */
.L_x_108:
        /* <DEDUP_REMOVED lines=11> */
.L_x_111:
[----:B------:R-:W-:Y:S05]  /*3cf0*/  BSYNC B1 ;  /* 0x0000000000017941 */ /* 0x000fea0003800000 */
.L_x_110:
[----:B---3--:R-:W-:Y:S01]  /*3d00*/  @!P4 IMAD R13, R62, R90, R15 ;  /* 0x0000005a3e0dc224 */ /* 0x008fe200078e020f */
[----:B------:R-:W-:Y:S04]  /*3d10*/  BSSY B1, `(.L_x_112) ;  /* 0x0000006000017945 */ /* 0x000fe80003800000 */
[----:B------:R3:W-:Y:S01]  /*3d20*/  @!P4 STG.E.U8 desc[UR36][R6.64+0x48], R13 ;  /* 0x0000480d0600c986 */ /* 0x0007e2000c101124 */
[----:B------:R-:W-:Y:S05]  /*3d30*/  @P3 BRA `(.L_x_113) ;  /* 0x00000000000c3947 */ /* 0x000fea0003800000 */
[----:B------:R-:W5:Y:S02]  /*3d40*/  LDG.E.U8 R99, desc[UR36][R10.64+0x49] ;  /* 0x000049240a637981 */ /* 0x000f64000c1e1100 */
[----:B-----5:R-:W-:-:S05]  /*3d50*/  PRMT R12, R99, 0x8880, RZ ;  /* 0x00008880630c7816 */ /* 0x020fca00000000ff */
[----:B------:R-:W-:-:S07]  /*3d60*/  IMAD R15, R12, R91, RZ ;  /* 0x0000005b0c0f7224 */ /* 0x000fce00078e02ff */
.L_x_113:
[----:B------:R-:W-:Y:S05]  /*3d70*/  BSYNC B1 ;  /* 0x0000000000017941 */ /* 0x000fea0003800000 */
.L_x_112:
[----:B------:R-:W-:Y:S01]  /*3d80*/  @!P3 IMAD R63, R63, R90, R15 ;  /* 0x0000005a3f3fb224 */ /* 0x000fe200078e020f */
[----:B------:R-:W-:Y:S04]  /*3d90*/  BSSY B1, `(.L_x_114) ;  /* 0x0000006000017945 */ /* 0x000fe80003800000 */
[----:B------:R0:W-:Y:S01]  /*3da0*/  @!P3 STG.E.U8 desc[UR36][R6.64+0x49], R63 ;  /* 0x0000493f0600b986 */ /* 0x0001e2000c101124 */
[----:B------:R-:W-:Y:S05]  /*3db0*/  @P5 BRA `(.L_x_115) ;  /* 0x00000000000c5947 */ /* 0x000fea0003800000 */
[----:B------:R-:W5:Y:S02]  /*3dc0*/  LDG.E.U8 R99, desc[UR36][R8.64+0x50] ;  /* 0x0000502408637981 */ /* 0x000f64000c1e1100 */
[----:B-----5:R-:W-:-:S05]  /*3dd0*/  PRMT R12, R99, 0x8880, RZ ;  /* 0x00008880630c7816 */ /* 0x020fca00000000ff */
[----:B------:R-:W-:-:S07]  /*3de0*/  IMAD R15, R12, R91, RZ ;  /* 0x0000005b0c0f7224 */ /* 0x000fce00078e02ff */
.L_x_115:
[----:B------:R-:W-:Y:S05]  /*3df0*/  BSYNC B1 ;  /* 0x0000000000017941 */ /* 0x000fea0003800000 */
.L_x_114:
[----:B---3--:R-:W-:Y:S01]  /*3e00*/  @!P5 IMAD R13, R64, R90, R15 ;  /* 0x0000005a400dd224 */ /* 0x008fe200078e020f */
[----:B------:R-:W-:Y:S04]  /*3e10*/  BSSY B1, `(.L_x_116) ;  /* 0x0000006000017945 */ /* 0x000fe80003800000 */
[----:B------:R3:W-:Y:S01]  /*3e20*/  @!P5 STG.E.U8 desc[UR36][R4.64+0x50], R13 ;  /* 0x0000500d0400d986 */ /* 0x0007e2000c101124 */
[----:B------:R-:W-:Y:S05]  /*3e30*/  @P2 BRA `(.L_x_117) ;  /* 0x00000000000c2947 */ /* 0x000fea0003800000 */
[----:B------:R-:W5:Y:S02]  /*3e40*/  LDG.E.U8 R99, desc[UR36][R8.64+0x51] ;  /* 0x0000512408637981 */ /* 0x000f64000c1e1100 */
[----:B-----5:R-:W-:-:S05]  /*3e50*/  PRMT R12, R99, 0x8880, RZ ;  /* 0x00008880630c7816 */ /* 0x020fca00000000ff */
[----:B------:R-:W-:-:S07]  /*3e60*/  IMAD R15, R12, R91, RZ ;  /* 0x0000005b0c0f7224 */ /* 0x000fce00078e02ff */
.L_x_117:
[----:B------:R-:W-:Y:S05]  /*3e70*/  BSYNC B1 ;  /* 0x0000000000017941 */ /* 0x000fea0003800000 */
.L_x_116:
        /* <DEDUP_REMOVED lines=11> */
.L_x_119:
[----:B------:R-:W-:Y:S05]  /*3f30*/  BSYNC B1 ;  /* 0x0000000000017941 */ /* 0x000fea0003800000 */
.L_x_118:
[----:B---3--:R-:W-:Y:S01]  /*3f40*/  @!P4 IMAD R13, R66, R90, R15 ;  /* 0x0000005a420dc224 */ /* 0x008fe200078e020f */
[----:B------:R-:W-:Y:S04]  /*3f50*/  BSSY B1, `(.L_x_120) ;  /* 0x0000006000017945 */ /* 0x000fe80003800000 */
[----:B------:R3:W-:Y:S01]  /*3f60*/  @!P4 STG.E.U8 desc[UR36][R6.64+0x50], R13 ;  /* 0x0000500d0600c986 */ /* 0x0007e2000c101124 */
[----:B------:R-:W-:Y:S05]  /*3f70*/  @P3 BRA `(.L_x_121) ;  /* 0x00000000000c3947 */ /* 0x000fea0003800000 */
[----:B------:R-:W5:Y:S02]  /*3f80*/  LDG.E.U8 R99, desc[UR36][R10.64+0x51] ;  /* 0x000051240a637981 */ /* 0x000f64000c1e1100 */
[----:B-----5:R-:W-:-:S05]  /*3f90*/  PRMT R12, R99, 0x8880, RZ ;  /* 0x00008880630c7816 */ /* 0x020fca00000000ff */
[----:B------:R-:W-:-:S07]  /*3fa0*/  IMAD R15, R12, R91, RZ ;  /* 0x0000005b0c0f7224 */ /* 0x000fce00078e02ff */
.L_x_121:
[----:B------:R-:W-:Y:S05]  /*3fb0*/  BSYNC B1 ;  /* 0x0000000000017941 */ /* 0x000fea0003800000 */
.L_x_120:
[----:B------:R-:W-:Y:S01]  /*3fc0*/  @!P3 IMAD R67, R67, R90, R15 ;  /* 0x0000005a4343b224 */ /* 0x000fe200078e020f */
[----:B------:R-:W-:Y:S04]  /*3fd0*/  BSSY B1, `(.L_x_122) ;  /* 0x0000006000017945 */ /* 0x000fe80003800000 */
[----:B------:R0:W-:Y:S01]  /*3fe0*/  @!P3 STG.E.U8 desc[UR36][R6.64+0x51], R67 ;  /* 0x000051430600b986 */ /* 0x0001e2000c101124 */
[----:B------:R-:W-:Y:S05]  /*3ff0*/  @P5 BRA `(.L_x_123) ;  /* 0x00000000000c5947 */ /* 0x000fea0003800000 */
[----:B------:R-:W5:Y:S02]  /*4000*/  LDG.E.U8 R99, desc[UR36][R8.64+0x58] ;  /* 0x0000582408637981 */ /* 0x000f64000c1e1100 */
[----:B-----5:R-:W-:-:S05]  /*4010*/  PRMT R12, R99, 0x8880, RZ ;  /* 0x00008880630c7816 */ /* 0x020fca00000000ff */
[----:B------:R-:W-:-:S07]  /*4020*/  IMAD R15, R12, R91, RZ ;  /* 0x0000005b0c0f7224 */ /* 0x000fce00078e02ff */
.L_x_123:
[----:B------:R-:W-:Y:S05]  /*4030*/  BSYNC B1 ;  /* 0x0000000000017941 */ /* 0x000fea0003800000 */
.L_x_122:
[----:B---3--:R-:W-:Y:S01]  /*4040*/  @!P5 IMAD R13, R68, R90, R15 ;  /* 0x0000005a440dd224 */ /* 0x008fe200078e020f */
[----:B------:R-:W-:Y:S04]  /*4050*/  BSSY B1, `(.L_x_124) ;  /* 0x0000006000017945 */ /* 0x000fe80003800000 */
[----:B------:R3:W-:Y:S01]  /*4060*/  @!P5 STG.E.U8 desc[UR36][R4.64+0x58], R13 ;  /* 0x0000580d0400d986 */ /* 0x0007e2000c101124 */
[----:B------:R-:W-:Y:S05]  /*4070*/  @P2 BRA `(.L_x_125) ;  /* 0x00000000000c2947 */ /* 0x000fea0003800000 */
[----:B------:R-:W5:Y:S02]  /*4080*/  LDG.E.U8 R99, desc[UR36][R8.64+0x59] ;  /* 0x0000592408637981 */ /* 0x000f64000c1e1100 */
[----:B-----5:R-:W-:-:S05]  /*4090*/  PRMT R12, R99, 0x8880, RZ ;  /* 0x00008880630c7816 */ /* 0x020fca00000000ff */
[----:B------:R-:W-:-:S07]  /*40a0*/  IMAD R15, R12, R91, RZ ;  /* 0x0000005b0c0f7224 */ /* 0x000fce00078e02ff */
.L_x_125:
[----:B------:R-:W-:Y:S05]  /*40b0*/  BSYNC B1 ;  /* 0x0000000000017941 */ /* 0x000fea0003800000 */
.L_x_124:
        /* <DEDUP_REMOVED lines=11> */
.L_x_127:
[----:B------:R-:W-:Y:S05]  /*4170*/  BSYNC B1 ;  /* 0x0000000000017941 */ /* 0x000fea0003800000 */
.L_x_126:
[----:B---3--:R-:W-:Y:S01]  /*4180*/  @!P4 IMAD R13, R70, R90, R15 ;  /* 0x0000005a460dc224 */ /* 0x008fe200078e020f */
[----:B------:R-:W-:Y:S04]  /*4190*/  BSSY B1, `(.L_x_128) ;  /* 0x0000006000017945 */ /* 0x000fe80003800000 */
[----:B------:R3:W-:Y:S01]  /*41a0*/  @!P4 STG.E.U8 desc[UR36][R6.64+0x58], R13 ;  /* 0x0000580d0600c986 */ /* 0x0007e2000c101124 */
[----:B------:R-:W-:Y:S05]  /*41b0*/  @P3 BRA `(.L_x_129) ;  /* 0x00000000000c3947 */ /* 0x000fea0003800000 */
[----:B------:R-:W5:Y:S02]  /*41c0*/  LDG.E.U8 R99, desc[UR36][R10.64+0x59] ;  /* 0x000059240a637981 */ /* 0x000f64000c1e1100 */
[----:B-----5:R-:W-:-:S05]  /*41d0*/  PRMT R12, R99, 0x8880, RZ ;  /* 0x00008880630c7816 */ /* 0x020fca00000000ff */
[----:B------:R-:W-:-:S07]  /*41e0*/  IMAD R15, R12, R91, RZ ;  /* 0x0000005b0c0f7224 */ /* 0x000fce00078e02ff */
.L_x_129:
[----:B------:R-:W-:Y:S05]  /*41f0*/  BSYNC B1 ;  /* 0x0000000000017941 */ /* 0x000fea0003800000 */
.L_x_128:
[----:B------:R-:W-:Y:S01]  /*4200*/  @!P3 IMAD R71, R71, R90, R15 ;  /* 0x0000005a4747b224 */ /* 0x000fe200078e020f */
[----:B------:R-:W-:Y:S04]  /*4210*/  BSSY B1, `(.L_x_130) ;  /* 0x0000006000017945 */ /* 0x000fe80003800000 */
[----:B------:R0:W-:Y:S01]  /*4220*/  @!P3 STG.E.U8 desc[UR36][R6.64+0x59], R71 ;  /* 0x000059470600b986 */ /* 0x0001e2000c101124 */
[----:B------:R-:W-:Y:S05]  /*4230*/  @P5 BRA `(.L_x_131) ;  /* 0x00000000000c5947 */ /* 0x000fea0003800000 */
[----:B------:R-:W5:Y:S02]  /*4240*/  LDG.E.U8 R99, desc[UR36][R8.64+0x60] ;  /* 0x0000602408637981 */ /* 0x000f64000c1e1100 */
[----:B-----5:R-:W-:-:S05]  /*4250*/  PRMT R12, R99, 0x8880, RZ ;  /* 0x00008880630c7816 */ /* 0x020fca00000000ff */
[----:B------:R-:W-:-:S07]  /*4260*/  IMAD R15, R12, R91, RZ ;  /* 0x0000005b0c0f7224 */ /* 0x000fce00078e02ff */
.L_x_131:
[----:B------:R-:W-:Y:S05]  /*4270*/  BSYNC B1 ;  /* 0x0000000000017941 */ /* 0x000fea0003800000 */
.L_x_130:
[----:B---3--:R-:W-:Y:S01]  /*4280*/  @!P5 IMAD R13, R72, R90, R15 ;  /* 0x0000005a480dd224 */ /* 0x008fe200078e020f */
[----:B------:R-:W-:Y:S04]  /*4290*/  BSSY B1, `(.L_x_132) ;  /* 0x0000006000017945 */ /* 0x000fe80003800000 */
[----:B------:R3:W-:Y:S01]  /*42a0*/  @!P5 STG.E.U8 desc[UR36][R4.64+0x60], R13 ;  /* 0x0000600d0400d986 */ /* 0x0007e2000c101124 */
[----:B------:R-:W-:Y:S05]  /*42b0*/  @P2 BRA `(.L_x_133) ;  /* 0x00000000000c2947 */ /* 0x000fea0003800000 */
[----:B------:R-:W5:Y:S02]  /*42c0*/  LDG.E.U8 R99, desc[UR36][R8.64+0x61] ;  /* 0x0000612408637981 */ /* 0x000f64000c1e1100 */
[----:B-----5:R-:W-:-:S05]  /*42d0*/  PRMT R12, R99, 0x8880, RZ ;  /* 0x00008880630c7816 */ /* 0x020fca00000000ff */
[----:B------:R-:W-:-:S07]  /*42e0*/  IMAD R15, R12, R91, RZ ;  /* 0x0000005b0c0f7224 */ /* 0x000fce00078e02ff */
.L_x_133:
[----:B------:R-:W-:Y:S05]  /*42f0*/  BSYNC B1 ;  /* 0x0000000000017941 */ /* 0x000fea0003800000 */
.L_x_132:
        /* <DEDUP_REMOVED lines=11> */
.L_x_135:
[----:B------:R-:W-:Y:S05]  /*43b0*/  BSYNC B1 ;  /* 0x0000000000017941 */ /* 0x000fea0003800000 */
.L_x_134:
[----:B---3--:R-:W-:Y:S01]  /*43c0*/  @!P4 IMAD R13, R74, R90, R15 ;  /* 0x0000005a4a0dc224 */ /* 0x008fe200078e020f */
[----:B------:R-:W-:Y:S04]  /*43d0*/  BSSY B1, `(.L_x_136) ;  /* 0x0000006000017945 */ /* 0x000fe80003800000 */
[----:B------:R3:W-:Y:S01]  /*43e0*/  @!P4 STG.E.U8 desc[UR36][R6.64+0x60], R13 ;  /* 0x0000600d0600c986 */ /* 0x0007e2000c101124 */
[----:B------:R-:W-:Y:S05]  /*43f0*/  @P3 BRA `(.L_x_137) ;  /* 0x00000000000c3947 */ /* 0x000fea0003800000 */
[----:B------:R-:W5:Y:S02]  /*4400*/  LDG.E.U8 R99, desc[UR36][R10.64+0x61] ;  /* 0x000061240a637981 */ /* 0x000f64000c1e1100 */
[----:B-----5:R-:W-:-:S05]  /*4410*/  PRMT R12, R99, 0x8880, RZ ;  /* 0x00008880630c7816 */ /* 0x020fca00000000ff */
[----:B------:R-:W-:-:S07]  /*4420*/  IMAD R15, R12, R91, RZ ;  /* 0x0000005b0c0f7224 */ /* 0x000fce00078e02ff */
.L_x_137:
[----:B------:R-:W-:Y:S05]  /*4430*/  BSYNC B1 ;  /* 0x0000000000017941 */ /* 0x000fea0003800000 */
.L_x_136:
[----:B------:R-:W-:Y:S01]  /*4440*/  @!P3 IMAD R75, R75, R90, R15 ;  /* 0x0000005a4b4bb224 */ /* 0x000fe200078e020f */
[----:B------:R-:W-:Y:S04]  /*4450*/  BSSY B1, `(.L_x_138) ;  /* 0x0000006000017945 */ /* 0x000fe80003800000 */
[----:B------:R0:W-:Y:S01]  /*4460*/  @!P3 STG.E.U8 desc[UR36][R6.64+0x61], R75 ;  /* 0x0000614b0600b986 */ /* 0x0001e2000c101124 */
[----:B------:R-:W-:Y:S05]  /*4470*/  @P5 BRA `(.L_x_139) ;  /* 0x00000000000c5947 */ /* 0x000fea0003800000 */
[----:B------:R-:W5:Y:S02]  /*4480*/  LDG.E.U8 R99, desc[UR36][R8.64+0x68] ;  /* 0x0000682408637981 */ /* 0x000f64000c1e1100 */
[----:B-----5:R-:W-:-:S05]  /*4490*/  PRMT R12, R99, 0x8880, RZ ;  /* 0x00008880630c7816 */ /* 0x020fca00000000ff */
[----:B------:R-:W-:-:S07]  /*44a0*/  IMAD R15, R12, R91, RZ ;  /* 0x0000005b0c0f7224 */ /* 0x000fce00078e02ff */
.L_x_139:
[----:B------:R-:W-:Y:S05]  /*44b0*/  BSYNC B1 ;  /* 0x0000000000017941 */ /* 0x000fea0003800000 */
.L_x_138:
[----:B---3--:R-:W-:Y:S01]  /*44c0*/  @!P5 IMAD R13, R76, R90, R15 ;  /* 0x0000005a4c0dd224 */ /* 0x008fe200078e020f */
[----:B------:R-:W-:Y:S04]  /*44d0*/  BSSY B1, `(.L_x_140) ;  /* 0x0000006000017945 */ /* 0x000fe80003800000 */
[----:B------:R3:W-:Y:S01]  /*44e0*/  @!P5 STG.E.U8 desc[UR36][R4.64+0x68], R13 ;  /* 0x0000680d0400d986 */ /* 0x0007e2000c101124 */
[----:B------:R-:W-:Y:S05]  /*44f0*/  @P2 BRA `(.L_x_141) ;  /* 0x00000000000c2947 */ /* 0x000fea0003800000 */
[----:B------:R-:W5:Y:S02]  /*4500*/  LDG.E.U8 R99, desc[UR36][R8.64+0x69] ;  /* 0x0000692408637981 */ /* 0x000f64000c1e1100 */
[----:B-----5:R-:W-:-:S05]  /*4510*/  PRMT R12, R99, 0x8880, RZ ;  /* 0x00008880630c7816 */ /* 0x020fca00000000ff */
[----:B------:R-:W-:-:S07]  /*4520*/  IMAD R15, R12, R91, RZ ;  /* 0x0000005b0c0f7224 */ /* 0x000fce00078e02ff */
.L_x_141:
[----:B------:R-:W-:Y:S05]  /*4530*/  BSYNC B1 ;  /* 0x0000000000017941 */ /* 0x000fea0003800000 */
.L_x_140:
        /* <DEDUP_REMOVED lines=11> */
.L_x_143:
[----:B------:R-:W-:Y:S05]  /*45f0*/  BSYNC B1 ;  /* 0x0000000000017941 */ /* 0x000fea0003800000 */
.L_x_142:
[----:B---3--:R-:W-:Y:S01]  /*4600*/  @!P4 IMAD R13, R78, R90, R15 ;  /* 0x0000005a4e0dc224 */ /* 0x008fe200078e020f */
[----:B------:R-:W-:Y:S04]  /*4610*/  BSSY B1, `(.L_x_144) ;  /* 0x0000006000017945 */ /* 0x000fe80003800000 */
[----:B------:R3:W-:Y:S01]  /*4620*/  @!P4 STG.E.U8 desc[UR36][R6.64+0x68], R13 ;  /* 0x0000680d0600c986 */ /* 0x0007e2000c101124 */
[----:B------:R-:W-:Y:S05]  /*4630*/  @P3 BRA `(.L_x_145) ;  /* 0x00000000000c3947 */ /* 0x000fea0003800000 */
[----:B------:R-:W5:Y:S02]  /*4640*/  LDG.E.U8 R99, desc[UR36][R10.64+0x69] ;  /* 0x000069240a637981 */ /* 0x000f64000c1e1100 */
[----:B-----5:R-:W-:-:S05]  /*4650*/  PRMT R12, R99, 0x8880, RZ ;  /* 0x00008880630c7816 */ /* 0x020fca00000000ff */
[----:B------:R-:W-:-:S07]  /*4660*/  IMAD R15, R12, R91, RZ ;  /* 0x0000005b0c0f7224 */ /* 0x000fce00078e02ff */
.L_x_145:
[----:B------:R-:W-:Y:S05]  /*4670*/  BSYNC B1 ;  /* 0x0000000000017941 */ /* 0x000fea0003800000 */
.L_x_144:
[----:B------:R-:W-:Y:S01]  /*4680*/  @!P3 IMAD R79, R79, R90, R15 ;  /* 0x0000005a4f4fb224 */ /* 0x000fe200078e020f */
[----:B------:R-:W-:Y:S04]  /*4690*/  BSSY B1, `(.L_x_146) ;  /* 0x0000006000017945 */ /* 0x000fe80003800000 */
[----:B------:R0:W-:Y:S01]  /*46a0*/  @!P3 STG.E.U8 desc[UR36][R6.64+0x69], R79 ;  /* 0x0000694f0600b986 */ /* 0x0001e2000c101124 */
[----:B------:R-:W-:Y:S05]  /*46b0*/  @P5 BRA `(.L_x_147) ;  /* 0x00000000000c5947 */ /* 0x000fea0003800000 */
[----:B------:R-:W5:Y:S02]  /*46c0*/  LDG.E.U8 R99, desc[UR36][R8.64+0x70] ;  /* 0x0000702408637981 */ /* 0x000f64000c1e1100 */
[----:B-----5:R-:W-:-:S05]  /*46d0*/  PRMT R12, R99, 0x8880, RZ ;  /* 0x00008880630c7816 */ /* 0x020fca00000000ff */
[----:B------:R-:W-:-:S07]  /*46e0*/  IMAD R15, R12, R91, RZ ;  /* 0x0000005b0c0f7224 */ /* 0x000fce00078e02ff */
.L_x_147:
[----:B------:R-:W-:Y:S05]  /*46f0*/  BSYNC B1 ;  /* 0x0000000000017941 */ /* 0x000fea0003800000 */
.L_x_146:
[----:B---3--:R-:W-:Y:S01]  /*4700*/  @!P5 IMAD R13, R80, R90, R15 ;  /* 0x0000005a500dd224 */ /* 0x008fe200078e020f */
[----:B------:R-:W-:Y:S04]  /*4710*/  BSSY B1, `(.L_x_148) ;  /* 0x0000006000017945 */ /* 0x000fe80003800000 */
[----:B------:R3:W-:Y:S01]  /*4720*/  @!P5 STG.E.U8 desc[UR36][R4.64+0x70], R13 ;  /* 0x0000700d0400d986 */ /* 0x0007e2000c101124 */
[----:B------:R-:W-:Y:S05]  /*4730*/  @P2 BRA `(.L_x_149) ;  /* 0x00000000000c2947 */ /* 0x000fea0003800000 */
[----:B------:R-:W5:Y:S02]  /*4740*/  LDG.E.U8 R99, desc[UR36][R8.64+0x71] ;  /* 0x0000712408637981 */ /* 0x000f64000c1e1100 */
[----:B-----5:R-:W-:-:S05]  /*4750*/  PRMT R12, R99, 0x8880, RZ ;  /* 0x00008880630c7816 */ /* 0x020fca00000000ff */
[----:B------:R-:W-:-:S07]  /*4760*/  IMAD R15, R12, R91, RZ ;  /* 0x0000005b0c0f7224 */ /* 0x000fce00078e02ff */
.L_x_149:
[----:B------:R-:W-:Y:S05]  /*4770*/  BSYNC B1 ;  /* 0x0000000000017941 */ /* 0x000fea0003800000 */
.L_x_148:
[----:B------:R-:W-:Y:S01]  /*4780*/  ISETP.LT.OR P4, PT, R3, 0x71, !P0 ;  /* 0x000000710300780c */ /* 0x000fe20004781670 */
[----:B------:R-:W-:Y:S01]  /*4790*/  @!P2 IMAD R81, R81, R90, R15 ;  /* 0x0000005a5151a224 */ /* 0x000fe200078e020f */
[----:B------:R-:W-:Y:S01]  /*47a0*/  BSSY B1, `(.L_x_150) ;  /* 0x000000a000017945 */ /* 0x000fe20003800000 */
[C---:B------:R-:W-:Y:S02]  /*47b0*/  ISETP.LT.OR P3, PT, R3.reuse, 0x72, !P0 ;  /* 0x000000720300780c */ /* 0x040fe40004761670 */
[C---:B------:R-:W-:Y:S01]  /*47c0*/  ISETP.LT.OR P5, PT, R3.reuse, 0x79, !P0 ;  /* 0x000000790300780c */ /* 0x040fe200047a1670 */
[----:B------:R0:W-:Y:S01]  /*47d0*/  @!P2 STG.E.U8 desc[UR36][R4.64+0x71], R81 ;  /* 0x000071510400a986 */ /* 0x0001e2000c101124 */
[C---:B------:R-:W-:Y:S02]  /*47e0*/  ISETP.LT.OR P2, PT, R3.reuse, 0x79, !P1 ;  /* 0x000000790300780c */ /* 0x040fe40004f41670 */
[----:B------:R-:W-:-:S04]  /*47f0*/  ISETP.LT.OR P1, PT, R3, 0x7a, !P1 ;  /* 0x0000007a0300780c */ /* 0x000fc80004f21670 */
[----:B------:R-:W-:Y:S09]  /*4800*/  @P4 BRA `(.L_x_151) ;  /* 0x00000000000c4947 */ /* 0x000ff20003800000 */
[----:B------:R-:W5:Y:S02]  /*4810*/  LDG.E.U8 R99, desc[UR36][R10.64+0x70] ;  /* 0x000070240a637981 */ /* 0x000f64000c1e1100 */
[----:B-----5:R-:W-:-:S05]  /*4820*/  PRMT R12, R99, 0x8880, RZ ;  /* 0x00008880630c7816 */ /* 0x020fca00000000ff */
[----:B------:R-:W-:-:S07]  /*4830*/  IMAD R15, R12, R91, RZ ;  /* 0x0000005b0c0f7224 */ /* 0x000fce00078e02ff */
.L_x_151:
[----:B------:R-:W-:Y:S05]  /*4840*/  BSYNC B1 ;  /* 0x0000000000017941 */ /* 0x000fea0003800000 */
.L_x_150:
[----:B---3--:R-:W-:Y:S01]  /*4850*/  @!P4 IMAD R13, R82, R90, R15 ;  /* 0x0000005a520dc224 */ /* 0x008fe200078e020f */
[----:B------:R-:W-:Y:S04]  /*4860*/  BSSY B1, `(.L_x_152) ;  /* 0x0000006000017945 */ /* 0x000fe80003800000 */
[----:B------:R3:W-:Y:S01]  /*4870*/  @!P4 STG.E.U8 desc[UR36][R6.64+0x70], R13 ;  /* 0x0000700d0600c986 */ /* 0x0007e2000c101124 */
[----:B------:R-:W-:Y:S05]  /*4880*/  @P3 BRA `(.L_x_153) ;  /* 0x00000000000c3947 */ /* 0x000fea0003800000 */
[----:B------:R-:W5:Y:S02]  /*4890*/  LDG.E.U8 R99, desc[UR36][R10.64+0x71] ;  /* 0x000071240a637981 */ /* 0x000f64000c1e1100 */
[----:B-----5:R-:W-:-:S05]  /*48a0*/  PRMT R12, R99, 0x8880, RZ ;  /* 0x00008880630c7816 */ /* 0x020fca00000000ff */
[----:B------:R-:W-:-:S07]  /*48b0*/  IMAD R15, R12, R91, RZ ;  /* 0x0000005b0c0f7224 */ /* 0x000fce00078e02ff */
.L_x_153:
[----:B------:R-:W-:Y:S05]  /*48c0*/  BSYNC B1 ;  /* 0x0000000000017941 */ /* 0x000fea0003800000 */
.L_x_152:
[----:B------:R-:W-:Y:S01]  /*48d0*/  @!P3 IMAD R83, R83, R90, R15 ;  /* 0x0000005a5353b224 */ /* 0x000fe200078e020f */
[----:B------:R-:W-:Y:S04]  /*48e0*/  BSSY B1, `(.L_x_154) ;  /* 0x0000006000017945 */ /* 0x000fe80003800000 */
[----:B------:R0:W-:Y:S01]  /*48f0*/  @!P3 STG.E.U8 desc[UR36][R6.64+0x71], R83 ;  /* 0x000071530600b986 */ /* 0x0001e2000c101124 */
[----:B------:R-:W-:Y:S05]  /*4900*/  @P2 BRA `(.L_x_155) ;  /* 0x00000000000c2947 */ /* 0x000fea0003800000 */
[----:B------:R-:W5:Y:S02]  /*4910*/  LDG.E.U8 R99, desc[UR36][R8.64+0x78] ;  /* 0x0000782408637981 */ /* 0x000f64000c1e1100 */
[----:B-----5:R-:W-:-:S05]  /*4920*/  PRMT R12, R99, 0x8880, RZ ;  /* 0x00008880630c7816 */ /* 0x020fca00000000ff */
[----:B------:R-:W-:-:S07]  /*4930*/  IMAD R15, R12, R91, RZ ;  /* 0x0000005b0c0f7224 */ /* 0x000fce00078e02ff */
.L_x_155:
[----:B------:R-:W-:Y:S05]  /*4940*/  BSYNC B1 ;  /* 0x0000000000017941 */ /* 0x000fea0003800000 */
.L_x_154:
[----:B---3--:R-:W-:Y:S01]  /*4950*/  @!P2 IMAD R13, R84, R90, R15 ;  /* 0x0000005a540da224 */ /* 0x008fe200078e020f */
[----:B------:R-:W-:Y:S04]  /*4960*/  BSSY B1, `(.L_x_156) ;  /* 0x0000006000017945 */ /* 0x000fe80003800000 */
[----:B------:R3:W-:Y:S01]  /*4970*/  @!P2 STG.E.U8 desc[UR36][R4.64+0x78], R13 ;  /* 0x0000780d0400a986 */ /* 0x0007e2000c101124 */
[----:B------:R-:W-:Y:S05]  /*4980*/  @P1 BRA `(.L_x_157) ;  /* 0x00000000000c1947 */ /* 0x000fea0003800000 */
[----:B------:R-:W5:Y:S02]  /*4990*/  LDG.E.U8 R99, desc[UR36][R8.64+0x79] ;  /* 0x0000792408637981 */ /* 0x000f64000c1e1100 */
[----:B-----5:R-:W-:-:S05]  /*49a0*/  PRMT R12, R99, 0x8880, RZ ;  /* 0x00008880630c7816 */ /* 0x020fca00000000ff */
[----:B------:R-:W-:-:S07]  /*49b0*/  IMAD R15, R12, R91, RZ ;  /* 0x0000005b0c0f7224 */ /* 0x000fce00078e02ff */
.L_x_157:
[----:B------:R-:W-:Y:S05]  /*49c0*/  BSYNC B1 ;  /* 0x0000000000017941 */ /* 0x000fea0003800000 */
.L_x_156:
[----:B------:R-:W-:Y:S01]  /*49d0*/  @!P1 IMAD R85, R85, R90, R15 ;  /* 0x0000005a55559224 */ /* 0x000fe200078e020f */
[----:B------:R-:W-:Y:S04]  /*49e0*/  BSSY B1, `(.L_x_158) ;  /* 0x0000006000017945 */ /* 0x000fe80003800000 */
[----:B------:R0:W-:Y:S01]  /*49f0*/  @!P1 STG.E.U8 desc[UR36][R4.64+0x79], R85 ;  /* 0x0000795504009986 */ /* 0x0001e2000c101124 */
[----:B------:R-:W-:Y:S05]  /*4a00*/  @P5 BRA `(.L_x_159) ;  /* 0x00000000000c5947 */ /* 0x000fea0003800000 */
[----:B------:R-:W0:Y:S02]  /*4a10*/  LDG.E.U8 R99, desc[UR36][R10.64+0x78] ;  /* 0x000078240a637981 */ /* 0x000e24000c1e1100 */
[----:B0123--:R-:W-:-:S05]  /*4a20*/  PRMT R4, R99, 0x8880, RZ ;  /* 0x0000888063047816 */ /* 0x00ffca00000000ff */
[----:B------:R-:W-:-:S07]  /*4a30*/  IMAD R15, R4, R91, RZ ;  /* 0x0000005b040f7224 */ /* 0x000fce00078e02ff */
.L_x_159:
[----:B------:R-:W-:Y:S05]  /*4a40*/  BSYNC B1 ;  /* 0x0000000000017941 */ /* 0x000fea0003800000 */
.L_x_158:
[----:B0123--:R-:W-:Y:S01]  /*4a50*/  @!P5 IMAD R5, R86, R90, R15 ;  /* 0x0000005a5605d224 */ /* 0x00ffe200078e020f */
[----:B------:R-:W-:Y:S01]  /*4a60*/  ISETP.LT.OR P0, PT, R3, 0x7a, !P0 ;  /* 0x0000007a0300780c */ /* 0x000fe20004701670 */
[----:B------:R-:W-:Y:S03]  /*4a70*/  BSSY B1, `(.L_x_160) ;  /* 0x0000006000017945 */ /* 0x000fe60003800000 */
[----:B------:R0:W-:Y:S09]  /*4a80*/  @!P5 STG.E.U8 desc[UR36][R6.64+0x78], R5 ;  /* 0x000078050600d986 */ /* 0x0001f2000c101124 */
[----:B------:R-:W-:Y:S05]  /*4a90*/  @P0 BRA `(.L_x_161) ;  /* 0x00000000000c0947 */ /* 0x000fea0003800000 */
[----:B------:R-:W2:Y:S02]  /*4aa0*/  LDG.E.U8 R99, desc[UR36][R10.64+0x79] ;  /* 0x000079240a637981 */ /* 0x000ea4000c1e1100 */
[----:B--2---:R-:W-:-:S05]  /*4ab0*/  PRMT R4, R99, 0x8880, RZ ;  /* 0x0000888063047816 */ /* 0x004fca00000000ff */
[----:B------:R-:W-:-:S07]  /*4ac0*/  IMAD R15, R4, R91, RZ ;  /* 0x0000005b040f7224 */ /* 0x000fce00078e02ff */
.L_x_161:
[----:B------:R-:W-:Y:S05]  /*4ad0*/  BSYNC B1 ;  /* 0x0000000000017941 */ /* 0x000fea0003800000 */
.L_x_160:
[----:B------:R-:W-:Y:S01]  /*4ae0*/  IMAD R15, R87, R90, R15 ;  /* 0x0000005a570f7224 */ /* 0x000fe200078e020f */
[----:B------:R-:W-:Y:S06]  /*4af0*/  @P0 BRA `(.L_x_162) ;  /* 0x0000000c00100947 */ /* 0x000fec0003800000 */
[----:B------:R1:W-:Y:S01]  /*4b00*/  STG.E.U8 desc[UR36][R6.64+0x79], R15 ;  /* 0x0000790f06007986 */ /* 0x0003e2000c101124 */
[----:B------:R-:W-:Y:S05]  /*4b10*/  BRA `(.L_x_162) ;  /* 0x0000000c00087947 */ /* 0x000fea0003800000 */
.L_x_33:
[C---:B------:R-:W-:Y:S02]  /*4b20*/  ISETP.GE.AND P1, PT, R101.reuse, 0x1, PT ;  /* 0x000000016500780c */ /* 0x040fe40003f26270 */
[----:B------:R-:W-:Y:S02]  /*4b30*/  ISETP.GE.AND P0, PT, R101, 0x9, PT ;  /* 0x000000096500780c */ /* 0x000fe40003f06270 */
[C---:B------:R-:W-:Y:S02]  /*4b40*/  ISETP.LT.OR P4, PT, R3.reuse, 0x1, !P1 ;  /* 0x000000010300780c */ /* 0x040fe40004f81670 */
[C---:B------:R-:W-:Y:S02]  /*4b50*/  ISETP.LT.OR P3, PT, R3.reuse, 0x2, !P1 ;  /* 0x000000020300780c */ /* 0x040fe40004f61670 */
[C---:B------:R-:W-:Y:S02]  /*4b60*/  ISETP.LT.OR P2, PT, R3.reuse, 0x1, !P0 ;  /* 0x000000010300780c */ /* 0x040fe40004741670 */
[----:B------:R-:W-:-:S07]  /*4b70*/  ISETP.LT.OR P5, PT, R3, 0x2, !P0 ;  /* 0x000000020300780c */ /* 0x000fce00047a1670 */
[-C--:B------:R-:W-:Y:S02]  /*4b80*/  @!P4 IMAD R9, R24, R90.reuse, RZ ;  /* 0x0000005a1809c224 */ /* 0x080fe400078e02ff */
[-C--:B------:R-:W-:Y:S02]  /*4b90*/  @!P3 IMAD R25, R25, R90.reuse, RZ ;  /* 0x0000005a1919b224 */ /* 0x080fe400078e02ff */
[-C--:B------:R-:W-:Y:S01]  /*4ba0*/  @!P2 IMAD R11, R26, R90.reuse, RZ ;  /* 0x0000005a1a0ba224 */ /* 0x080fe200078e02ff */
[----:B------:R0:W-:Y:S01]  /*4bb0*/  @!P4 STG.E.U8 desc[UR36][R4.64], R9 ;  /* 0x000000090400c986 */ /* 0x0001e2000c101124 */
[----:B------:R-:W-:Y:S01]  /*4bc0*/  ISETP.LT.OR P4, PT, R3, 0x9, !P1 ;  /* 0x000000090300780c */ /* 0x000fe20004f81670 */
[----:B------:R-:W-:Y:S02]  /*4bd0*/  @!P5 IMAD R27, R27, R90, RZ ;  /* 0x0000005a1b1bd224 */ /* 0x000fe400078e02ff */
[----:B------:R-:W-:Y:S01]  /*4be0*/  @!P3 STG.E.U8 desc[UR36][R4.64+0x1], R25 ;  /* 0x000001190400b986 */ /* 0x000fe2000c101124 */
[----:B------:R-:W-:-:S03]  /*4bf0*/  ISETP.LT.OR P3, PT, R3, 0xa, !P1 ;  /* 0x0000000a0300780c */ /* 0x000fc60004f61670 */
[----:B------:R1:W-:Y:S01]  /*4c00*/  @!P2 STG.E.U8 desc[UR36][R6.64], R11 ;  /* 0x0000000b0600a986 */ /* 0x0003e2000c101124 */
[----:B------:R-:W-:-:S03]  /*4c10*/  ISETP.LT.OR P2, PT, R3, 0x9, !P0 ;  /* 0x000000090300780c */ /* 0x000fc60004741670 */
[----:B------:R-:W-:Y:S01]  /*4c20*/  @!P5 STG.E.U8 desc[UR36][R6.64+0x1], R27 ;  /* 0x0000011b0600d986 */ /* 0x000fe2000c101124 */
[----:B------:R-:W-:Y:S01]  /*4c30*/  ISETP.LT.OR P5, PT, R3, 0xa, !P0 ;  /* 0x0000000a0300780c */ /* 0x000fe200047a1670 */
[----:B------:R-:W-:-:S04]  /*4c40*/  @!P4 IMAD R13, R28, R90, RZ ;  /* 0x0000005a1c0dc224 */ /* 0x000fc800078e02ff */
[-C--:B------:R-:W-:Y:S01]  /*4c50*/  @!P3 IMAD R29, R29, R90.reuse, RZ ;  /* 0x0000005a1d1db224 */ /* 0x080fe200078e02ff */
[----:B------:R-:W-:Y:S01]  /*4c60*/  @!P4 STG.E.U8 desc[UR36][R4.64+0x8], R13 ;  /* 0x0000080d0400c986 */ /* 0x000fe2000c101124 */
[C---:B------:R-:W-:Y:S02]  /*4c70*/  ISETP.LT.OR P4, PT, R3.reuse, 0x11, !P1 ;  /* 0x000000110300780c */ /* 0x040fe40004f81670 */
[-C--:B0-----:R-:W-:Y:S01]  /*4c80*/  @!P2 IMAD R9, R30, R90.reuse, RZ ;  /* 0x0000005a1e09a224 */ /* 0x081fe200078e02ff */
[----:B------:R-:W-:Y:S01]  /*4c90*/  @!P3 STG.E.U8 desc[UR36][R4.64+0x9], R29 ;  /* 0x0000091d0400b986 */ /* 0x000fe2000c101124 */
[----:B------:R-:W-:Y:S02]  /*4ca0*/  ISETP.LT.OR P3, PT, R3, 0x12, !P1 ;  /* 0x000000120300780c */ /* 0x000fe40004f61670 */
[----:B------:R-:W-:Y:S01]  /*4cb0*/  @!P5 IMAD R31, R31, R90, RZ ;  /* 0x0000005a1f1fd224 */ /* 0x000fe200078e02ff */
[----:B------:R0:W-:Y:S01]  /*4cc0*/  @!P2 STG.E.U8 desc[UR36][R6.64+0x8], R9 ;  /* 0x000008090600a986 */ /* 0x0001e2000c101124 */
[----:B------:R-:W-:-:S03]  /*4cd0*/  ISETP.LT.OR P2, PT, R3, 0x11, !P0 ;  /* 0x000000110300780c */ /* 0x000fc60004741670 */
[----:B------:R-:W-:Y:S01]  /*4ce0*/  @!P5 STG.E.U8 desc[UR36][R6.64+0x9], R31 ;  /* 0x0000091f0600d986 */ /* 0x000fe2000c101124 */
[----:B------:R-:W-:Y:S01]  /*4cf0*/  ISETP.LT.OR P5, PT, R3, 0x12, !P0 ;  /* 0x000000120300780c */ /* 0x000fe200047a1670 */
[----:B-1----:R-:W-:-:S04]  /*4d00*/  @!P4 IMAD R11, R32, R90, RZ ;  /* 0x0000005a200bc224 */ /* 0x002fc800078e02ff */
        /* <DEDUP_REMOVED lines=109> */
[----:B------:R1:W-:Y:S01]  /*53e0*/  @!P4 STG.E.U8 desc[UR36][R4.64+0x58], R13 ;  /* 0x0000580d0400c986 */ /* 0x0003e2000c101124 */
        /* <DEDUP_REMOVED lines=13> */
[-C--:B-1----:R-:W-:Y:S01]  /*54c0*/  @!P2 IMAD R13, R74, R90.reuse, RZ ;  /* 0x0000005a4a0da224 */ /* 0x082fe200078e02ff */
[----:B------:R-:W-:Y:S01]  /*54d0*/  @!P3 STG.E.U8 desc[UR36][R4.64+0x61], R73 ;  /* 0x000061490400b986 */ /* 0x000fe2000c101124 */
[----:B------:R-:W-:Y:S02]  /*54e0*/  ISETP.LT.OR P3, PT, R3, 0x6a, !P1 ;  /* 0x0000006a0300780c */ /* 0x000fe40004f61670 */
[----:B------:R-:W-:Y:S01]  /*54f0*/  @!P5 IMAD R75, R75, R90, RZ ;  /* 0x0000005a4b4bd224 */ /* 0x000fe200078e02ff */
[----:B------:R1:W-:Y:S01]  /*5500*/  @!P2 STG.E.U8 desc[UR36][R6.64+0x60], R13 ;  /* 0x0000600d0600a986 */ /* 0x0003e2000c101124 */
[----:B------:R-:W-:-:S03]  /*5510*/  ISETP.LT.OR P2, PT, R3, 0x69, !P0 ;  /* 0x000000690300780c */ /* 0x000fc60004741670 */
[----:B------:R-:W-:Y:S01]  /*5520*/  @!P5 STG.E.U8 desc[UR36][R6.64+0x61], R75 ;  /* 0x0000614b0600d986 */ /* 0x000fe2000c101124 */
[----:B------:R-:W-:Y:S01]  /*5530*/  ISETP.LT.OR P5, PT, R3, 0x6a, !P0 ;  /* 0x0000006a0300780c */ /* 0x000fe200047a1670 */
[----:B0-----:R-:W-:-:S04]  /*5540*/  @!P4 IMAD R9, R76, R90, RZ ;  /* 0x0000005a4c09c224 */ /* 0x001fc800078e02ff */
[-C--:B------:R-:W-:Y:S01]  /*5550*/  @!P3 IMAD R77, R77, R90.reuse, RZ ;  /* 0x0000005a4d4db224 */ /* 0x080fe200078e02ff */
[----:B------:R-:W-:Y:S01]  /*5560*/  @!P4 STG.E.U8 desc[UR36][R4.64+0x68], R9 ;  /* 0x000068090400c986 */ /* 0x000fe2000c101124 */
[C---:B------:R-:W-:Y:S02]  /*5570*/  ISETP.LT.OR P4, PT, R3.reuse, 0x72, !P1 ;  /* 0x000000720300780c */ /* 0x040fe40004f81670 */
[-C--:B--2---:R-:W-:Y:S01]  /*5580*/  @!P2 IMAD R11, R78, R90.reuse, RZ ;  /* 0x0000005a4e0ba224 */ /* 0x084fe200078e02ff */
[----:B------:R-:W-:Y:S01]  /*5590*/  @!P3 STG.E.U8 desc[UR36][R4.64+0x69], R77 ;  /* 0x0000694d0400b986 */ /* 0x000fe2000c101124 */
[----:B------:R-:W-:Y:S02]  /*55a0*/  ISETP.LT.OR P3, PT, R3, 0x71, !P1 ;  /* 0x000000710300780c */ /* 0x000fe40004f61670 */
[----:B------:R-:W-:Y:S01]  /*55b0*/  @!P5 IMAD R79, R79, R90, RZ ;  /* 0x0000005a4f4fd224 */ /* 0x000fe200078e02ff */
[----:B------:R0:W-:Y:S01]  /*55c0*/  @!P2 STG.E.U8 desc[UR36][R6.64+0x68], R11 ;  /* 0x0000680b0600a986 */ /* 0x0001e2000c101124 */
[----:B------:R-:W-:-:S03]  /*55d0*/  ISETP.LT.OR P2, PT, R3, 0x71, !P0 ;  /* 0x000000710300780c */ /* 0x000fc60004741670 */
[----:B------:R2:W-:Y:S01]  /*55e0*/  @!P5 STG.E.U8 desc[UR36][R6.64+0x69], R79 ;  /* 0x0000694f0600d986 */ /* 0x0005e2000c101124 */
[----:B------:R-:W-:Y:S01]  /*55f0*/  ISETP.LT.OR P5, PT, R3, 0x79, !P0 ;  /* 0x000000790300780c */ /* 0x000fe200047a1670 */
[----:B------:R-:W-:-:S04]  /*5600*/  @!P4 IMAD R81, R81, R90, RZ ;  /* 0x0000005a5151c224 */ /* 0x000fc800078e02ff */
[-C--:B-1----:R-:W-:Y:S01]  /*5610*/  @!P3 IMAD R13, R80, R90.reuse, RZ ;  /* 0x0000005a500db224 */ /* 0x082fe200078e02ff */
[----:B------:R2:W-:Y:S01]  /*5620*/  @!P4 STG.E.U8 desc[UR36][R4.64+0x71], R81 ;  /* 0x000071510400c986 */ /* 0x0005e2000c101124 */
[C---:B------:R-:W-:Y:S02]  /*5630*/  ISETP.LT.OR P4, PT, R3.reuse, 0x72, !P0 ;  /* 0x000000720300780c */ /* 0x040fe40004781670 */
[C---:B------:R-:W-:Y:S01]  /*5640*/  ISETP.LT.OR P0, PT, R3.reuse, 0x7a, !P0 ;  /* 0x0000007a0300780c */ /* 0x040fe20004701670 */
[----:B------:R2:W-:Y:S01]  /*5650*/  @!P3 STG.E.U8 desc[UR36][R4.64+0x70], R13 ;  /* 0x0000700d0400b986 */ /* 0x0005e2000c101124 */
[C---:B------:R-:W-:Y:S02]  /*5660*/  ISETP.LT.OR P3, PT, R3.reuse, 0x79, !P1 ;  /* 0x000000790300780c */ /* 0x040fe40004f61670 */
[----:B------:R-:W-:Y:S01]  /*5670*/  ISETP.LT.OR P1, PT, R3, 0x7a, !P1 ;  /* 0x0000007a0300780c */ /* 0x000fe20004f21670 */
[-C--:B------:R-:W-:Y:S02]  /*5680*/  @!P2 IMAD R3, R82, R90.reuse, RZ ;  /* 0x0000005a5203a224 */ /* 0x080fe400078e02ff */
[----:B0-----:R-:W-:-:S03]  /*5690*/  @!P5 IMAD R11, R86, R90, RZ ;  /* 0x0000005a560bd224 */ /* 0x001fc600078e02ff */
[----:B------:R2:W-:Y:S01]  /*56a0*/  @!P2 STG.E.U8 desc[UR36][R6.64+0x70], R3 ;  /* 0x000070030600a986 */ /* 0x0005e2000c101124 */
[-C--:B------:R-:W-:Y:S02]  /*56b0*/  @!P4 IMAD R83, R83, R90.reuse, RZ ;  /* 0x0000005a5353c224 */ /* 0x080fe400078e02ff */
[-C--:B------:R-:W-:Y:S02]  /*56c0*/  @!P0 IMAD R87, R87, R90.reuse, RZ ;  /* 0x0000005a57578224 */ /* 0x080fe400078e02ff */
[-C--:B------:R-:W-:Y:S01]  /*56d0*/  @!P3 IMAD R9, R84, R90.reuse, RZ ;  /* 0x0000005a5409b224 */ /* 0x080fe200078e02ff */
[----:B------:R2:W-:Y:S01]  /*56e0*/  @!P4 STG.E.U8 desc[UR36][R6.64+0x71], R83 ;  /* 0x000071530600c986 */ /* 0x0005e2000c101124 */
[----:B------:R-:W-:-:S03]  /*56f0*/  @!P1 IMAD R85, R85, R90, RZ ;  /* 0x0000005a55559224 */ /* 0x000fc600078e02ff */
[----:B------:R2:W-:Y:S04]  /*5700*/  @!P3 STG.E.U8 desc[UR36][R4.64+0x78], R9 ;  /* 0x000078090400b986 */ /* 0x0005e8000c101124 */
[----:B------:R2:W-:Y:S04]  /*5710*/  @!P1 STG.E.U8 desc[UR36][R4.64+0x79], R85 ;  /* 0x0000795504009986 */ /* 0x0005e8000c101124 */
[----:B------:R2:W-:Y:S04]  /*5720*/  @!P5 STG.E.U8 desc[UR36][R6.64+0x78], R11 ;  /* 0x0000780b0600d986 */ /* 0x0005e8000c101124 */
[----:B------:R2:W-:Y:S02]  /*5730*/  @!P0 STG.E.U8 desc[UR36][R6.64+0x79], R87 ;  /* 0x0000795706008986 */ /* 0x0005e4000c101124 */
.L_x_162:
[----:B------:R-:W-:Y:S05]  /*5740*/  BSYNC B0 ;  /* 0x0000000000007941 */ /* 0x000fea0003800000 */
.L_x_32:
[----:B------:R-:W-:Y:S01]  /*5750*/  IADD3 R16, P0, R16, UR38, RZ ;  /* 0x0000002610107c10 */ /* 0x000fe2000ff1e0ff */
[----:B------:R-:W-:Y:S01]  /*5760*/  ULDC.64 UR4, c[0x0][0x650] ;  /* 0x0001940000047ab9 */ /* 0x000fe20000000a00 */
[----:B--2---:R-:W-:Y:S01]  /*5770*/  PRMT R3, RZ, 0x7610, R3 ;  /* 0x00007610ff037816 */ /* 0x004fe20000000003 */
[----:B------:R-:W-:Y:S01]  /*5780*/  IMAD.MOV.U32 R100, RZ, RZ, -0x1 ;  /* 0xffffffffff647424 */ /* 0x000fe200078e00ff */
[----:B------:R-:W-:Y:S01]  /*5790*/  IADD3.X R17, R17, UR41, RZ, P0, !PT ;  /* 0x0000002911117c10 */ /* 0x000fe200087fe4ff */
[----:B------:R-:W-:Y:S01]  /*57a0*/  IMAD.MOV.U32 R23, RZ, RZ, -0x1 ;  /* 0xffffffffff177424 */ /* 0x000fe200078e00ff */
[----:B------:R-:W-:-:S04]  /*57b0*/  ISETP.GE.U32.AND P0, PT, R16, UR4, PT ;  /* 0x0000000410007c0c */ /* 0x000fc8000bf06070 */
[----:B------:R-:W-:-:S13]  /*57c0*/  ISETP.GE.U32.AND.EX P0, PT, R17, UR5, PT, P0 ;  /* 0x0000000511007c0c */ /* 0x000fda000bf06100 */
[----:B------:R-:W-:Y:S05]  /*57d0*/  @P0 BRA `(.L_x_163) ;  /* 0x00000004004c0947 */ /* 0x000fea0003800000 */
[----:B------:R-:W2:Y:S01]  /*57e0*/  LDC.64 R10, c[0x0][0x628] ;  /* 0x00018a00ff0a7b82 */ /* 0x000ea20000000a00 */
[----:B------:R-:W3:Y:S01]  /*57f0*/  S2R R12, SR_CTAID.X ;  /* 0x00000000000c7919 */ /* 0x000ee20000002500 */
[----:B------:R-:W-:Y:S02]  /*5800*/  IMAD.MOV.U32 R8, RZ, RZ, R16 ;  /* 0x000000ffff087224 */ /* 0x000fe400078e0010 */
[----:B------:R-:W-:Y:S01]  /*5810*/  IMAD.MOV.U32 R9, RZ, RZ, R17 ;  /* 0x000000ffff097224 */ /* 0x000fe200078e0011 */
[----:B------:R-:W0:Y:S03]  /*5820*/  S2R R20, SR_CTAID.Y ;  /* 0x0000000000147919 */ /* 0x000e260000002600 */
[----:B------:R-:W0:Y:S08]  /*5830*/  LDC R0, c[0x0][0x630] ;  /* 0x00018c00ff007b82 */ /* 0x000e300000000800 */
[----:B-1----:R-:W1:Y:S01]  /*5840*/  LDC.64 R14, c[0x0][0x620] ;  /* 0x00018800ff0e7b82 */ /* 0x002e620000000a00 */
[----:B--2---:R-:W-:-:S04]  /*5850*/  ISETP.NE.U32.AND P0, PT, R10, RZ, PT ;  /* 0x000000ff0a00720c */ /* 0x004fc80003f05070 */
[----:B------:R-:W-:-:S13]  /*5860*/  ISETP.NE.AND.EX P0, PT, R11, RZ, PT, P0 ;  /* 0x000000ff0b00720c */ /* 0x000fda0003f05300 */
[----:B01-3--:R-:W-:Y:S05]  /*5870*/  @!P0 BRA `(.L_x_164) ;  /* 0x0000000000288947 */ /* 0x00bfea0003800000 */
[----:B------:R-:W0:Y:S02]  /*5880*/  LDC R3, c[0x0][0x634] ;  /* 0x00018d00ff037b82 */ /* 0x000e240000000800 */
[----:B0-----:R-:W-:-:S05]  /*5890*/  IADD3 R3, P0, R16, R3, RZ ;  /* 0x0000000310037210 */ /* 0x001fca0007f1e0ff */
[----:B------:R-:W-:-:S04]  /*58a0*/  IMAD.X R13, RZ, RZ, R17, P0 ;  /* 0x000000ffff0d7224 */ /* 0x000fc800000e0611 */
[----:B------:R-:W-:-:S04]  /*58b0*/  IMAD.WIDE.U32 R4, R13, R10, RZ ;  /* 0x0000000a0d047225 */ /* 0x000fc800078e00ff */
[----:B----4-:R-:W-:-:S04]  /*58c0*/  IMAD.WIDE.U32 R6, P0, R3, R11, R4 ;  /* 0x0000000b03067225 */ /* 0x010fc80007800004 */
[----:B------:R-:W-:-:S04]  /*58d0*/  IMAD.WIDE.U32 R4, R3, R10, RZ ;  /* 0x0000000a03047225 */ /* 0x000fc800078e00ff */
[----:B------:R-:W-:Y:S01]  /*58e0*/  IMAD.X R9, RZ, RZ, RZ, P0 ;  /* 0x000000ffff097224 */ /* 0x000fe200000e06ff */
[----:B------:R-:W-:Y:S01]  /*58f0*/  IADD3 RZ, P0, R5, R6, RZ ;  /* 0x0000000605ff7210 */ /* 0x000fe20007f1e0ff */
[----:B------:R-:W-:-:S04]  /*5900*/  IMAD.MOV.U32 R8, RZ, RZ, R7 ;  /* 0x000000ffff087224 */ /* 0x000fc800078e0007 */
[----:B------:R-:W-:-:S08]  /*5910*/  IMAD.WIDE.U32.X R8, R13, R11, R8, P0 ;  /* 0x0000000b0d087225 */ /* 0x000fd000000e0408 */
.L_x_164:
[-CC-:B------:R-:W-:Y:S01]  /*5920*/  SHF.R.U64 R23, R8, R0.reuse, R9.reuse ;  /* 0x0000000008177219 */ /* 0x180fe20000001209 */
[----:B----4-:R-:W0:Y:S01]  /*5930*/  LDC.64 R26, c[0x0][0x640] ;  /* 0x00019000ff1a7b82 */ /* 0x010e220000000a00 */
[----:B------:R-:W-:Y:S01]  /*5940*/  SHF.R.U32.HI R0, RZ, R0, R9 ;  /* 0x00000000ff007219 */ /* 0x000fe20000011609 */
[----:B------:R-:W-:Y:S01]  /*5950*/  ULDC UR4, c[0x0][0x150] ;  /* 0x0000540000047ab9 */ /* 0x000fe20000000800 */
[----:B------:R-:W-:Y:S02]  /*5960*/  IADD3 R3, P0, RZ, -R23, RZ ;  /* 0x80000017ff037210 */ /* 0x000fe40007f1e0ff */
[----:B------:R-:W-:-:S03]  /*5970*/  I2FP.F32.U32 R7, R12 ;  /* 0x0000000c00077245 */ /* 0x000fc60000201000 */
[----:B------:R-:W1:Y:S01]  /*5980*/  LDC R6, c[0x0][0x618] ;  /* 0x00018600ff067b82 */ /* 0x000e620000000800 */
[----:B------:R-:W-:Y:S02]  /*5990*/  IMAD.X R5, RZ, RZ, ~R0, P0 ;  /* 0x000000ffff057224 */ /* 0x000fe400000e0e00 */
[----:B------:R-:W-:Y:S01]  /*59a0*/  FMUL R7, R7, UR4 ;  /* 0x0000000407077c20 */ /* 0x000fe20008400000 */
[----:B------:R-:W-:Y:S01]  /*59b0*/  ULDC UR4, c[0x0][0x154] ;  /* 0x0000550000047ab9 */ /* 0x000fe20000000800 */
[-C--:B------:R-:W-:Y:S02]  /*59c0*/  IMAD R0, R5, R14.reuse, RZ ;  /* 0x0000000e05007224 */ /* 0x080fe400078e02ff */
[C---:B------:R-:W-:Y:S01]  /*59d0*/  IMAD.WIDE.U32 R4, R3.reuse, R14, R16 ;  /* 0x0000000e03047225 */ /* 0x040fe200078e0010 */
[----:B------:R-:W2:Y:S01]  /*59e0*/  LDC R11, c[0x0][0x608] ;  /* 0x00018200ff0b7b82 */ /* 0x000ea20000000800 */
[----:B------:R-:W3:Y:S02]  /*59f0*/  F2I.U32.TRUNC.NTZ R7, R7 ;  /* 0x0000000700077305 */ /* 0x000ee4000020f000 */
[----:B------:R-:W-:-:S04]  /*5a00*/  IMAD R3, R3, R15, R0 ;  /* 0x0000000f03037224 */ /* 0x000fc800078e0200 */
[----:B------:R-:W-:Y:S01]  /*5a10*/  IMAD.IADD R3, R5, 0x1, R3 ;  /* 0x0000000105037824 */ /* 0x000fe200078e0203 */
[----:B------:R-:W4:Y:S01]  /*5a20*/  LDC R8, c[0x0][0x658] ;  /* 0x00019600ff087b82 */ /* 0x000f220000000800 */
[----:B------:R-:W-:Y:S02]  /*5a30*/  I2FP.F32.U32 R5, R20 ;  /* 0x0000001400057245 */ /* 0x000fe40000201000 */
[----:B0-----:R-:W-:-:S04]  /*5a40*/  ISETP.NE.U32.AND P0, PT, R26, RZ, PT ;  /* 0x000000ff1a00720c */ /* 0x001fc80003f05070 */
[----:B------:R-:W-:Y:S01]  /*5a50*/  ISETP.NE.AND.EX P0, PT, R27, RZ, PT, P0 ;  /* 0x000000ff1b00720c */ /* 0x000fe20003f05300 */
[----:B------:R-:W0:Y:S01]  /*5a60*/  LDC R9, c[0x0][0x144] ;  /* 0x00005100ff097b82 */ /* 0x000e220000000800 */
[-C--:B-1----:R-:W-:Y:S01]  /*5a70*/  SHF.R.U32.HI R0, RZ, R6.reuse, R3 ;  /* 0x00000006ff007219 */ /* 0x082fe20000011603 */
[----:B---3--:R-:W-:Y:S01]  /*5a80*/  IMAD.MOV R7, RZ, RZ, -R7 ;  /* 0x000000ffff077224 */ /* 0x008fe200078e0a07 */
[----:B------:R-:W-:Y:S01]  /*5a90*/  SHF.R.U64 R13, R4, R6, R3 ;  /* 0x00000006040d7219 */ /* 0x000fe20000001203 */
[----:B------:R-:W-:-:S04]  /*5aa0*/  FMUL R6, R5, UR4 ;  /* 0x0000000405067c20 */ /* 0x000fc80008400000 */
[----:B------:R-:W1:Y:S01]  /*5ab0*/  LDC R21, c[0x0][0x148] ;  /* 0x00005200ff157b82 */ /* 0x000e620000000800 */
[-CC-:B--2---:R-:W-:Y:S02]  /*5ac0*/  SHF.R.U64 R10, R13, R11.reuse, R0.reuse ;  /* 0x0000000b0d0a7219 */ /* 0x184fe40000001200 */
[----:B------:R-:W-:Y:S02]  /*5ad0*/  SHF.R.U32.HI R3, RZ, R11, R0 ;  /* 0x0000000bff037219 */ /* 0x000fe40000011600 */
[----:B------:R2:W3:Y:S03]  /*5ae0*/  F2I.U32.TRUNC.NTZ R0, R6 ;  /* 0x0000000600007305 */ /* 0x0004e6000020f000 */
[----:B------:R-:W1:Y:S01]  /*5af0*/  LDC R14, c[0x0][0x648] ;  /* 0x00019200ff0e7b82 */ /* 0x000e620000000800 */
[-CC-:B----4-:R-:W-:Y:S02]  /*5b00*/  SHF.R.U64 R15, R10, R8.reuse, R3.reuse ;  /* 0x000000080a0f7219 */ /* 0x190fe40000001203 */
[----:B------:R-:W-:-:S03]  /*5b10*/  SHF.R.U32.HI R5, RZ, R8, R3 ;  /* 0x00000008ff057219 */ /* 0x000fc60000011603 */
[----:B------:R-:W-:Y:S02]  /*5b20*/  IMAD.MOV.U32 R4, RZ, RZ, R15 ;  /* 0x000000ffff047224 */ /* 0x000fe400078e000f */
[----:B------:R-:W4:Y:S01]  /*5b30*/  LDC R24, c[0x0][0x638] ;  /* 0x00018e00ff187b82 */ /* 0x000f220000000800 */
[----:B0-----:R-:W-:-:S07]  /*5b40*/  IMAD R25, R9, R7, R12 ;  /* 0x0000000709197224 */ /* 0x001fce00078e020c */
[----:B------:R-:W0:Y:S08]  /*5b50*/  LDC R28, c[0x0][0x610] ;  /* 0x00018400ff1c7b82 */ /* 0x000e300000000800 */
[----:B------:R-:W0:Y:S01]  /*5b60*/  LDC R29, c[0x0][0x600] ;  /* 0x00018000ff1d7b82 */ /* 0x000e220000000800 */
[----:B--23--:R-:W-:Y:S05]  /*5b70*/  @!P0 BRA `(.L_x_165) ;  /* 0x0000000000288947 */ /* 0x00cfea0003800000 */
[----:B------:R-:W2:Y:S02]  /*5b80*/  LDC R4, c[0x0][0x64c] ;  /* 0x00019300ff047b82 */ /* 0x000ea40000000800 */
[----:B--2---:R-:W-:-:S05]  /*5b90*/  IADD3 R3, P0, R15, R4, RZ ;  /* 0x000000040f037210 */ /* 0x004fca0007f1e0ff */
        /* <DEDUP_REMOVED lines=8> */
.L_x_165:
[----:B------:R-:W-:Y:S02]  /*5c20*/  ISETP.NE.AND P0, PT, R2, 0x1, PT ;  /* 0x000000010200780c */ /* 0x000fe40003f05270 */
[----:B-1----:R-:W-:Y:S01]  /*5c30*/  SHF.R.U64 R3, R4, R14, R5 ;  /* 0x0000000e04037219 */ /* 0x002fe20000001205 */
[----:B------:R-:W-:Y:S01]  /*5c40*/  IMAD.MOV R5, RZ, RZ, -R0 ;  /* 0x000000ffff057224 */ /* 0x000fe200078e0a00 */
[----:B------:R-:W-:Y:S02]  /*5c50*/  LOP3.LUT R0, R10, R97, RZ, 0xc0, !PT ;  /* 0x000000610a007212 */ /* 0x000fe400078ec0ff */
[----:B------:R-:W-:Y:S01]  /*5c60*/  LOP3.LUT R6, R13, R96, RZ, 0xc0, !PT ;  /* 0x000000600d067212 */ /* 0x000fe200078ec0ff */
[----:B------:R-:W-:Y:S02]  /*5c70*/  IMAD.MOV R4, RZ, RZ, -R3 ;  /* 0x000000ffff047224 */ /* 0x000fe400078e0a03 */
[----:B------:R-:W-:Y:S02]  /*5c80*/  IMAD R0, R93, R3, R0 ;  /* 0x000000035d007224 */ /* 0x000fe400078e0200 */
[----:B----4-:R-:W-:-:S02]  /*5c90*/  IMAD R3, R4, R24, R15 ;  /* 0x0000001804037224 */ /* 0x010fc400078e020f */
[----:B------:R-:W-:Y:S02]  /*5ca0*/  @P0 IMAD R25, R21, R5, R20 ;  /* 0x0000000515190224 */ /* 0x000fe400078e0214 */
[----:B0-----:R-:W-:Y:S02]  /*5cb0*/  IMAD R5, R3, R29, R6 ;  /* 0x0000001d03057224 */ /* 0x001fe400078e0206 */
[----:B------:R-:W-:Y:S02]  /*5cc0*/  IMAD R0, R0, R28, R25 ;  /* 0x0000001c00007224 */ /* 0x000fe400078e0219 */
[----:B------:R-:W-:-:S03]  /*5cd0*/  IMAD.MOV.U32 R4, RZ, RZ, 0x1 ;  /* 0x00000001ff047424 */ /* 0x000fc600078e00ff */
[----:B------:R-:W-:Y:S02]  /*5ce0*/  SEL R100, R5, R0, !P0 ;  /* 0x0000000005647207 */ /* 0x000fe40004000000 */
[----:B------:R-:W-:Y:S02]  /*5cf0*/  PRMT R3, R4, 0x7610, R3 ;  /* 0x0000761004037816 */ /* 0x000fe40000000003 */
[----:B------:R-:W-:-:S07]  /*5d00*/  SEL R0, R0, R5, !P0 ;  /* 0x0000000500007207 */ /* 0x000fce0004000000 */
.L_x_163:
[----:B------:R-:W-:Y:S01]  /*5d10*/  LOP3.LUT P0, RZ, R3, 0xff, RZ, 0xc0, !PT ;  /* 0x000000ff03ff7812 */ /* 0x000fe2000780c0ff */
[----:B------:R-:W-:Y:S01]  /*5d20*/  UIMAD.WIDE.U32 UR4, UR42, -0x55555555, URZ ;  /* 0xaaaaaaab2a0478a5 */ /* 0x000fe2000f8e003f */
[----:B------:R-:W-:-:S03]  /*5d30*/  IMAD.MOV.U32 R101, RZ, RZ, R0 ;  /* 0x000000ffff657224 */ /* 0x000fc600078e0000 */
[----:B------:R-:W-:-:S04]  /*5d40*/  USHF.R.U32.HI UR4, URZ, 0x1, UR5 ;  /* 0x000000013f047899 */ /* 0x000fc80008011605 */
[----:B------:R-:W-:-:S04]  /*5d50*/  UIMAD UR42, UR4, -0x3, UR42 ;  /* 0xfffffffd042a78a4 */ /* 0x000fc8000f8e022a */
[----:B------:R-:W-:Y:S08]  /*5d60*/  @P0 BRA `(.L_x_166) ;  /* 0xffffffb400b00947 */ /* 0x000ff0000383ffff */
[----:B------:R-:W-:Y:S05]  /*5d70*/  EXIT ;  /* 0x000000000000794d */ /* 0x000fea0003800000 */
.L_x_7:
        /* <DEDUP_REMOVED lines=26> */
.L_x_168:
[----:B------:R-:W0:Y:S01]  /*5f20*/  LDC.64 R32, c[0x0][0x640] ;  /* 0x00019000ff207b82 */ /* 0x000e220000000a00 */
[-CC-:B------:R-:W-:Y:S01]  /*5f30*/  SHF.R.U64 R22, R14, R8.reuse, R15.reuse ;  /* 0x000000080e167219 */ /* 0x180fe2000000120f */
[----:B------:R-:W-:Y:S01]  /*5f40*/  IMAD.MOV.U32 R25, RZ, RZ, 0x1 ;  /* 0x00000001ff197424 */ /* 0x000fe200078e00ff */
[----:B------:R-:W-:Y:S02]  /*5f50*/  SHF.R.U32.HI R7, RZ, R8, R15 ;  /* 0x00000008ff077219 */ /* 0x000fe4000001160f */
[----:B------:R-:W-:-:S03]  /*5f60*/  IADD3 R13, P0, RZ, -R22, RZ ;  /* 0x80000016ff0d7210 */ /* 0x000fc60007f1e0ff */
[----:B------:R-:W1:Y:S02]  /*5f70*/  LDC R12, c[0x0][0x618] ;  /* 0x00018600ff0c7b82 */ /* 0x000e640000000800 */
[----:B------:R-:W-:Y:S02]  /*5f80*/  IMAD.X R7, RZ, RZ, ~R7, P0 ;  /* 0x000000ffff077224 */ /* 0x000fe400000e0e07 */
[----:B------:R-:W-:-:S04]  /*5f90*/  IMAD.WIDE.U32 R10, R13, R26, R16 ;  /* 0x0000001a0d0a7225 */ /* 0x000fc800078e0010 */
[----:B------:R-:W2:Y:S01]  /*5fa0*/  LDC R14, c[0x0][0x608] ;  /* 0x00018200ff0e7b82 */ /* 0x000ea20000000800 */
[----:B------:R-:W-:-:S04]  /*5fb0*/  IMAD R8, R7, R26, RZ ;  /* 0x0000001a07087224 */ /* 0x000fc800078e02ff */
[----:B------:R-:W-:-:S03]  /*5fc0*/  IMAD R7, R13, R27, R8 ;  /* 0x0000001b0d077224 */ /* 0x000fc600078e0208 */
[----:B------:R-:W3:Y:S01]  /*5fd0*/  LDC R30, c[0x0][0x658] ;  /* 0x00019600ff1e7b82 */ /* 0x000ee20000000800 */
[----:B------:R-:W-:Y:S01]  /*5fe0*/  IMAD.IADD R7, R11, 0x1, R7 ;  /* 0x000000010b077824 */ /* 0x000fe200078e0207 */
[----:B0-----:R-:W-:Y:S01]  /*5ff0*/  ISETP.NE.U32.AND P0, PT, R32, RZ, PT ;  /* 0x000000ff2000720c */ /* 0x001fe20003f05070 */
[----:B------:R-:W-:-:S03]  /*6000*/  IMAD.MOV.U32 R11, RZ, RZ, -0x1 ;  /* 0xffffffffff0b7424 */ /* 0x000fc600078e00ff */
        /* <DEDUP_REMOVED lines=8> */
[-C--:B---3--:R-:W-:Y:S02]  /*6090*/  SHF.L.U32 R10, R11, R30.reuse, RZ ;  /* 0x0000001e0b0a7219 */ /* 0x088fe400000006ff */
[--C-:B------:R-:W-:Y:S02]  /*60a0*/  SHF.R.U64 R28, R26, R30, R7.reuse ;  /* 0x0000001e1a1c7219 */ /* 0x100fe40000001207 */
[----:B------:R-:W-:Y:S02]  /*60b0*/  LOP3.LUT R27, RZ, R10, RZ, 0x33, !PT ;  /* 0x0000000aff1b7212 */ /* 0x000fe400078e33ff */
[----:B------:R-:W-:Y:S01]  /*60c0*/  SHF.R.U32.HI R11, RZ, R30, R7 ;  /* 0x0000001eff0b7219 */ /* 0x000fe20000011607 */
[----:B------:R-:W3:Y:S01]  /*60d0*/  LDC R29, c[0x0][0x610] ;  /* 0x00018400ff1d7b82 */ /* 0x000ee20000000800 */
[----:B------:R-:W-:Y:S01]  /*60e0*/  IMAD.MOV.U32 R10, RZ, RZ, R28 ;  /* 0x000000ffff0a7224 */ /* 0x000fe200078e001c */
[----:B------:R-:W-:Y:S06]  /*60f0*/  @!P0 BRA `(.L_x_169) ;  /* 0x0000000000288947 */ /* 0x000fec0003800000 */
        /* <DEDUP_REMOVED lines=10> */
.L_x_169:
[----:B------:R-:W-:Y:S02]  /*61a0*/  ISETP.NE.AND P0, PT, R2, 0x1, PT ;  /* 0x000000010200780c */ /* 0x000fe40003f05270 */
[----:B-1----:R-:W-:Y:S01]  /*61b0*/  SHF.R.U64 R8, R10, R8, R11 ;  /* 0x000000080a087219 */ /* 0x002fe2000000120b */
[----:B0-----:R-:W-:Y:S01]  /*61c0*/  VIADD R11, R21, 0xffffffff ;  /* 0xffffffff150b7836 */ /* 0x001fe20000000000 */
[----:B------:R-:W-:Y:S02]  /*61d0*/  SHF.L.U32 R25, R25, R30, RZ ;  /* 0x0000001e19197219 */ /* 0x000fe400000006ff */
[----:B------:R-:W-:Y:S01]  /*61e0*/  LOP3.LUT R5, R26, R27, RZ, 0xc0, !PT ;  /* 0x0000001b1a057212 */ /* 0x000fe200078ec0ff */
[----:B------:R-:W-:-:S04]  /*61f0*/  IMAD.MOV R7, RZ, RZ, -R8 ;  /* 0x000000ffff077224 */ /* 0x000fc800078e0a08 */
[----:B------:R-:W-:Y:S02]  /*6200*/  IMAD R5, R25, R8, R5 ;  /* 0x0000000819057224 */ /* 0x000fe400078e0205 */
[----:B------:R-:W-:Y:S01]  /*6210*/  @P0 IMAD R6, R9, R24, R4 ;  /* 0x0000001809060224 */ /* 0x000fe200078e0204 */
[----:B------:R-:W-:Y:S01]  /*6220*/  LOP3.LUT R9, R20, R11, RZ, 0xc0, !PT ;  /* 0x0000000b14097212 */ /* 0x000fe200078ec0ff */
[----:B--2---:R-:W-:Y:S02]  /*6230*/  IMAD R4, R7, R23, R28 ;  /* 0x0000001707047224 */ /* 0x004fe400078e021c */
[----:B---3--:R-:W-:Y:S02]  /*6240*/  IMAD R6, R5, R29, R6 ;  /* 0x0000001d05067224 */ /* 0x008fe400078e0206 */
[----:B------:R-:W-:Y:S02]  /*6250*/  IMAD R5, R4, R21, R9 ;  /* 0x0000001504057224 */ /* 0x000fe400078e0209 */
[----:B------:R-:W-:-:S02]  /*6260*/  IMAD.MOV.U32 R8, RZ, RZ, 0x1 ;  /* 0x00000001ff087424 */ /* 0x000fc400078e00ff */
[----:B------:R-:W-:Y:S01]  /*6270*/  IMAD.MOV.U32 R7, RZ, RZ, R22 ;  /* 0x000000ffff077224 */ /* 0x000fe200078e0016 */
[----:B------:R-:W-:Y:S02]  /*6280*/  SEL R21, R5, R6, !P0 ;  /* 0x0000000605157207 */ /* 0x000fe40004000000 */
[----:B------:R-:W-:-:S07]  /*6290*/  SEL R20, R6, R5, !P0 ;  /* 0x0000000506147207 */ /* 0x000fce0004000000 */
.L_x_167:
[----:B------:R-:W-:-:S08]  /*62a0*/  NOP ;  /* 0x0000000000007918 */ /* 0x000fd00000000000 */
[----:B------:R-:W0:-:S00]  /*62b0*/  USETMAXREG.DEALLOC.CTAPOOL 0x28 ;  /* 0x00000028000079c8 */ /* 0x000e0000080e0500 */
[----:B0-----:R-:W-:-:S13]  /*62c0*/  ISETP.NE.AND P0, PT, R3, RZ, PT ;  /* 0x000000ff0300720c */ /* 0x001fda0003f05270 */
[----:B------:R-:W-:Y:S05]  /*62d0*/  @P0 EXIT ;  /* 0x000000000000094d */ /* 0x000fea0003800000 */
[----:B------:R-:W-:Y:S01]  /*62e0*/  LOP3.LUT P0, RZ, R8, 0xff, RZ, 0xc0, !PT ;  /* 0x000000ff08ff7812 */ /* 0x000fe2000780c0ff */
[----:B------:R-:W-:Y:S02]  /*62f0*/  IMAD.MOV.U32 R3, RZ, RZ, 0x1 ;  /* 0x00000001ff037424 */ /* 0x000fe400078e00ff */
[----:B------:R-:W-:-:S10]  /*6300*/  IMAD.MOV.U32 R8, RZ, RZ, RZ ;  /* 0x000000ffff087224 */ /* 0x000fd400078e00ff */
[----:B------:R-:W-:Y:S05]  /*6310*/  @!P0 BRA `(.L_x_170) ;  /* 0x0000000c005c8947 */ /* 0x000fea0003800000 */
[----:B------:R-:W0:Y:S01]  /*6320*/  LDC R3, c[0x0][0x28c] ;  /* 0x0000a300ff037b82 */ /* 0x000e220000000800 */
[----:B------:R-:W1:Y:S01]  /*6330*/  S2R R12, SR_CgaCtaId ;  /* 0x00000000000c7919 */ /* 0x000e620000008800 */
[----:B------:R-:W-:Y:S01]  /*6340*/  ULDC UR5, c[0x0][0x658] ;  /* 0x0001960000057ab9 */ /* 0x000fe20000000800 */
[----:B------:R-:W-:Y:S01]  /*6350*/  UMOV UR6, 0xffffffff ;  /* 0xffffffff00067882 */ /* 0x000fe20000000000 */
[----:B------:R-:W-:Y:S01]  /*6360*/  BSSY B0, `(.L_x_170) ;  /* 0x00000d2000007945 */ /* 0x000fe20003800000 */
[----:B------:R-:W-:Y:S01]  /*6370*/  USHF.L.U32 UR6, UR6, UR5, URZ ;  /* 0x0000000506067299 */ /* 0x000fe2000800063f */
[----:B------:R-:W-:Y:S01]  /*6380*/  IMAD.MOV.U32 R10, RZ, RZ, 0x1 ;  /* 0x00000001ff0a7424 */ /* 0x000fe200078e00ff */
[----:B------:R-:W-:Y:S01]  /*6390*/  LOP3.LUT R9, R18, 0x2, RZ, 0xfc, !PT ;  /* 0x0000000212097812 */ /* 0x000fe200078efcff */
[----:B------:R-:W-:Y:S01]  /*63a0*/  IMAD.MOV.U32 R8, RZ, RZ, RZ ;  /* 0x000000ffff087224 */ /* 0x000fe200078e00ff */
[----:B------:R-:W-:Y:S01]  /*63b0*/  ULDC UR4, c[0x0][0x600] ;  /* 0x0001800000047ab9 */ /* 0x000fe20000000800 */
[----:B------:R-:W-:Y:S01]  /*63c0*/  UMOV UR7, 0x1 ;  /* 0x0000000100077882 */ /* 0x000fe20000000000 */
[----:B------:R-:W-:-:S02]  /*63d0*/  UIADD3 UR4, UR4, -0x1, URZ ;  /* 0xffffffff04047890 */ /* 0x000fc4000fffe03f */
[----:B------:R-:W-:Y:S02]  /*63e0*/  USHF.L.U32 UR5, UR7, UR5, URZ ;  /* 0x0000000507057299 */ /* 0x000fe4000800063f */
[----:B------:R-:W-:Y:S01]  /*63f0*/  ULOP3.LUT UR6, URZ, UR6, URZ, 0x33, !UPT ;  /* 0x000000063f067292 */ /* 0x000fe2000f8e333f */
[----:B------:R-:W-:Y:S01]  /*6400*/  ULDC.64 UR30, c[0x0][0x198] ;  /* 0x00006600001e7ab9 */ /* 0x000fe20000000a00 */
[----:B0-----:R-:W-:-:S05]  /*6410*/  VIADD R3, R3, 0xff ;  /* 0x000000ff03037836 */ /* 0x001fca0000000000 */
[----:B------:R-:W-:-:S04]  /*6420*/  SHF.R.S32.HI R4, RZ, 0x1f, R3 ;  /* 0x0000001fff047819 */ /* 0x000fc80000011403 */
[----:B------:R-:W-:Y:S01]  /*6430*/  LEA.HI R11, R4, R3, RZ, 0x8 ;  /* 0x00000003040b7211 */ /* 0x000fe200078f40ff */
[C---:B-1----:R-:W-:Y:S02]  /*6440*/  IMAD.SHL.U32 R4, R12.reuse, 0x2000, RZ ;  /* 0x000020000c047824 */ /* 0x042fe400078e00ff */
[----:B------:R-:W-:Y:S01]  /*6450*/  IMAD.SHL.U32 R12, R12, 0x40, RZ ;  /* 0x000000400c0c7824 */ /* 0x000fe200078e00ff */
[----:B------:R-:W-:Y:S01]  /*6460*/  SHF.R.S32.HI R11, RZ, 0x8, R11 ;  /* 0x00000008ff0b7819 */ /* 0x000fe2000001140b */
[----:B------:R-:W-:Y:S01]  /*6470*/  IMAD.MOV.U32 R3, RZ, RZ, 0x1 ;  /* 0x00000001ff037424 */ /* 0x000fe200078e00ff */
[----:B------:R-:W-:Y:S02]  /*6480*/  LOP3.LUT R4, R4, 0x2000, RZ, 0xc0, !PT ;  /* 0x0000200004047812 */ /* 0x000fe400078ec0ff */
[----:B------:R-:W-:Y:S01]  /*6490*/  LOP3.LUT R12, R12, 0x40, RZ, 0xc0, !PT ;  /* 0x000000400c0c7812 */ /* 0x000fe200078ec0ff */
[----:B------:R-:W-:Y:S01]  /*64a0*/  VIADD R19, R11, 0x1 ;  /* 0x000000010b137836 */ /* 0x000fe20000000000 */
[----:B------:R-:W-:-:S07]  /*64b0*/  LOP3.LUT R13, R4, 0x18100, RZ, 0xfc, !PT ;  /* 0x00018100040d7812 */ /* 0x000fce00078efcff */
.L_x_181:
[----:B------:R-:W-:-:S03]  /*64c0*/  UMOV UR7, 0xffffffff ;  /* 0xffffffff00077882 */ /* 0x000fc60000000000 */
[----:B------:R-:W-:Y:S05]  /*64d0*/  BRA.DIV UR7, `(.L_x_171) ;  /* 0x0000000e07b07947 */ /* 0x000fea000b800000 */
[----:B------:R-:W-:-:S13]  /*64e0*/  ELECT P6, URZ, PT ;  /* 0x00000000003f782f */ /* 0x000fda00038c0000 */
.L_x_191:
[----:B------:R-:W0:Y:S01]  /*64f0*/  LDC R4, c[0x0][0x28c] ;  /* 0x0000a300ff047b82 */ /* 0x000e220000000800 */
[----:B------:R-:W-:Y:S01]  /*6500*/  BSSY B1, `(.L_x_172) ;  /* 0x0000044000017945 */ /* 0x000fe20003800000 */
[----:B0-----:R-:W-:-:S13]  /*6510*/  ISETP.LT.OR P6, PT, R4, 0x1, !P6 ;  /* 0x000000010400780c */ /* 0x001fda00077c1670 */
[----:B------:R-:W-:Y:S05]  /*6520*/  @P6 BRA `(.L_x_173) ;  /* 0x0000000400046947 */ /* 0x000fea0003800000 */
[----:B------:R-:W-:Y:S02]  /*6530*/  IMAD.SHL.U32 R20, R20, 0x80, RZ ;  /* 0x0000008014147824 */ /* 0x000fe400078e00ff */
[----:B------:R-:W-:Y:S02]  /*6540*/  IMAD R21, R21, 0x80, R12 ;  /* 0x0000008015157824 */ /* 0x000fe400078e020c */
[----:B------:R-:W-:Y:S02]  /*6550*/  IMAD.MOV.U32 R22, RZ, RZ, RZ ;  /* 0x000000ffff167224 */ /* 0x000fe400078e00ff */
[----:B------:R-:W-:Y:S02]  /*6560*/  IMAD.MOV.U32 R4, RZ, RZ, R19 ;  /* 0x000000ffff047224 */ /* 0x000fe400078e0013 */
[----:B------:R-:W-:Y:S02]  /*6570*/  IMAD.MOV.U32 R5, RZ, RZ, R3 ;  /* 0x000000ffff057224 */ /* 0x000fe400078e0003 */
[----:B------:R-:W-:-:S07]  /*6580*/  IMAD.MOV.U32 R6, RZ, RZ, R8 ;  /* 0x000000ffff067224 */ /* 0x000fce00078e0008 */
.L_x_176:
[----:B------:R-:W0:Y:S01]  /*6590*/  S2R R15, SR_CgaCtaId ;  /* 0x00000000000f7919 */ /* 0x000e220000008800 */
[----:B------:R-:W-:Y:S02]  /*65a0*/  MOV R14, 0x400 ;  /* 0x00000400000e7802 */ /* 0x000fe40000000f00 */
[----:B------:R-:W-:Y:S02]  /*65b0*/  ISETP.NE.AND P1, PT, R0, RZ, PT ;  /* 0x000000ff0000720c */ /* 0x000fe40003f25270 */
[----:B0-----:R-:W-:Y:S02]  /*65c0*/  LEA R25, R15, R14, 0x18 ;  /* 0x0000000e0f197211 */ /* 0x001fe400078ec0ff */
[----:B------:R-:W-:-:S09]  /*65d0*/  SHF.L.U32 R14, R5, 0x1f, RZ ;  /* 0x0000001f050e7819 */ /* 0x000fd200000006ff */
[----:B------:R-:W0:Y:S01]  /*65e0*/  @!P1 LDC R15, c[0x0][0x500] ;  /* 0x00014000ff0f9b82 */ /* 0x000e220000000800 */
[----:B------:R-:W-:-:S04]  /*65f0*/  IMAD R23, R6, 0x8, R25 ;  /* 0x0000000806177824 */ /* 0x000fc800078e0219 */
[----:B------:R-:W1:Y:S02]  /*6600*/  SYNCS.PHASECHK.TRANS64.TRYWAIT P0, [R23+URZ+0x18], R14 ;  /* 0x0000180e170075a7 */ /* 0x000e64000800017f */
[----:B-1----:R-:W-:Y:S05]  /*6610*/  @!P0 BRA `(.L_x_174) ;  /* 0x0000000c00808947 */ /* 0x002fea0003800000 */
.L_x_192:
[----:B-1----:R-:W-:Y:S01]  /*6620*/  PRMT R14, R9, 0x9910, RZ ;  /* 0x00009910090e7816 */ /* 0x002fe200000000ff */
[----:B0-----:R0:W-:Y:S03]  /*6630*/  @!P1 SYNCS.ARRIVE.TRANS64 RZ, [R23+URZ], R15 ;  /* 0x0000000f17ff99a7 */ /* 0x0011e6000800003f */
[----:B------:R-:W-:-:S13]  /*6640*/  ISETP.NE.AND P0, PT, R14, 0x2, PT ;  /* 0x000000020e00780c */ /* 0x000fda0003f05270 */
[----:B0-----:R-:W-:Y:S05]  /*6650*/  @P0 BRA `(.L_x_175) ;  /* 0x0000000000040947 */ /* 0x001fea0003800000 */
[----:B------:R-:W-:Y:S01]  /*6660*/  BPT.TRAP 0x1 ;  /* 0x000000040000795c */ /* 0x000fe20000300000 */
.L_x_175:
[----:B------:R-:W-:Y:S01]  /*6670*/  R2UR UR7, R25 ;  /* 0x00000000190772ca */ /* 0x000fe200000e0000 */
[----:B------:R-:W-:Y:S01]  /*6680*/  IMAD R14, R6, 0x8000, R13 ;  /* 0x00008000060e7824 */ /* 0x000fe200078e020d */
[----:B------:R-:W-:Y:S01]  /*6690*/  R2UR UR26, R22 ;  /* 0x00000000161a72ca */ /* 0x000fe200000e0000 */
[----:B------:R-:W-:Y:S01]  /*66a0*/  IMAD R25, R6, 0x8000, R25 ;  /* 0x0000800006197824 */ /* 0x000fe200078e0219 */
[----:B------:R-:W-:Y:S01]  /*66b0*/  R2UR UR25, R23 ;  /* 0x00000000171972ca */ /* 0x000fe200000e0000 */
[----:B------:R-:W-:Y:S01]  /*66c0*/  VIADD R4, R4, 0xffffffff ;  /* 0xffffffff04047836 */ /* 0x000fe20000000000 */
[----:B------:R-:W-:Y:S01]  /*66d0*/  R2UR UR32, R14 ;  /* 0x000000000e2072ca */ /* 0x000fe200000e0000 */
[----:B------:R-:W-:Y:S01]  /*66e0*/  UIADD3 UR14, UP0, UR30, 0xf0, URZ ;  /* 0x000000f01e0e7890 */ /* 0x000fe2000ff1e03f */
[----:B------:R-:W-:Y:S01]  /*66f0*/  R2UR UR16, R25 ;  /* 0x00000000191072ca */ /* 0x000fe200000e0000 */
[----:B------:R-:W-:Y:S01]  /*6700*/  UIADD3 UR42, UP1, UR30, 0x1f0, URZ ;  /* 0x000001f01e2a7890 */ /* 0x000fe2000ff3e03f */
[----:B------:R-:W-:Y:S01]  /*6710*/  R2UR UR28, R7 ;  /* 0x00000000071c72ca */ /* 0x000fe200000e0000 */
[----:B------:R-:W-:Y:S01]  /*6720*/  UIADD3.X UR15, URZ, UR31, URZ, UP0, !UPT ;  /* 0x0000001f3f0f7290 */ /* 0x000fe200087fe43f */
[----:B------:R-:W-:Y:S01]  /*6730*/  R2UR UR27, R20 ;  /* 0x00000000141b72ca */ /* 0x000fe200000e0000 */
[----:B------:R-:W-:Y:S01]  /*6740*/  UIADD3.X UR43, URZ, UR31, URZ, UP1, !UPT ;  /* 0x0000001f3f2b7290 */ /* 0x000fe20008ffe43f */
[----:B------:R-:W-:Y:S01]  /*6750*/  R2UR UR35, R21 ;  /* 0x00000000152372ca */ /* 0x000fe200000e0000 */
[----:B------:R-:W-:Y:S01]  /*6760*/  UIADD3 UR18, UR26, 0x80, URZ ;  /* 0x000000801a127890 */ /* 0x000fe2000fffe03f */
[----:B------:R-:W-:Y:S01]  /*6770*/  ISETP.GT.AND P1, PT, R4, 0x1, PT ;  /* 0x000000010400780c */ /* 0x000fe20003f24270 */
[----:B------:R-:W-:Y:S01]  /*6780*/  VIADD R6, R6, 0x1 ;  /* 0x0000000106067836 */ /* 0x000fe20000000000 */
[----:B------:R-:W-:Y:S01]  /*6790*/  UMOV UR22, 0x0 ;  /* 0x0000000000167882 */ /* 0x000fe20000000000 */
[----:B------:R-:W-:Y:S01]  /*67a0*/  UIADD3 UR32, UR7, UR32, URZ ;  /* 0x0000002007207290 */ /* 0x000fe2000fffe03f */
[----:B------:R-:W-:Y:S01]  /*67b0*/  VIADD R22, R22, 0x100 ;  /* 0x0000010016167836 */ /* 0x000fe20000000000 */
[----:B------:R-:W-:Y:S01]  /*67c0*/  UIADD3 UR24, UR16, 0x100, URZ ;  /* 0x0000010010187890 */ /* 0x000fe2000fffe03f */
[----:B------:R-:W-:Y:S01]  /*67d0*/  ISETP.NE.AND P0, PT, R6, 0x3, PT ;  /* 0x000000030600780c */ /* 0x000fe20003f05270 */
[----:B------:R-:W-:-:S02]  /*67e0*/  UIADD3 UR16, UR16, 0x4100, URZ ;  /* 0x0000410010107890 */ /* 0x000fc4000fffe03f */
[----:B------:R-:W-:Y:S01]  /*67f0*/  UIADD3 UR8, UR32, 0x4000, URZ ;  /* 0x0000400020087890 */ /* 0x000fe2000fffe03f */
[----:B------:R-:W-:Y:S01]  /*6800*/  SEL R14, RZ, 0x1, P0 ;  /* 0x00000001ff0e7807 */ /* 0x000fe20000000000 */
[----:B------:R-:W-:Y:S01]  /*6810*/  UMOV UR23, 0x10000000 ;  /* 0x1000000000177882 */ /* 0x000fe20000000000 */
[----:B------:R-:W-:Y:S01]  /*6820*/  UMOV UR17, UR25 ;  /* 0x0000001900117c82 */ /* 0x000fe20008000000 */
[----:B------:R-:W-:Y:S01]  /*6830*/  UMOV UR20, UR28 ;  /* 0x0000001c00147c82 */ /* 0x000fe20008000000 */
[----:B------:R-:W-:Y:S01]  /*6840*/  UMOV UR19, UR27 ;  /* 0x0000001b00137c82 */ /* 0x000fe20008000000 */
[----:B------:R-:W-:Y:S01]  /*6850*/  UMOV UR13, 0x30000 ;  /* 0x00030000000d7882 */ /* 0x000fe20000000000 */
[----:B------:R-:W-:Y:S01]  /*6860*/  UMOV UR33, UR25 ;  /* 0x0000001900217c82 */ /* 0x000fe20008000000 */
[----:B------:R-:W-:Y:S01]  /*6870*/  UMOV UR34, UR26 ;  /* 0x0000001a00227c82 */ /* 0x000fe20008000000 */
[----:B------:R-:W-:Y:S01]  /*6880*/  UMOV UR36, UR28 ;  /* 0x0000001c00247c82 */ /* 0x000fe20008000000 */
[----:B------:R0:W-:Y:S01]  /*6890*/  UTMALDG.3D [UR24], [UR14], desc[UR22] ;  /* 0x000016180e0075b4 */ /* 0x0001e20008011000 */
[----:B------:R-:W-:Y:S01]  /*68a0*/  UMOV UR9, UR25 ;  /* 0x0000001900097c82 */ /* 0x000fe20008000000 */
[----:B------:R-:W-:Y:S01]  /*68b0*/  UMOV UR12, UR28 ;  /* 0x0000001c000c7c82 */ /* 0x000fe20008000000 */
[----:B------:R-:W-:Y:S01]  /*68c0*/  UMOV UR11, UR35 ;  /* 0x00000023000b7c82 */ /* 0x000fe20008000000 */
[----:B------:R-:W-:Y:S01]  /*68d0*/  UMOV UR10, UR18 ;  /* 0x00000012000a7c82 */ /* 0x000fe20008000000 */
[----:B------:R-:W-:-:S02]  /*68e0*/  LOP3.LUT R5, R5, R14, RZ, 0x3c, !PT ;  /* 0x0000000e05057212 */ /* 0x000fc400078e3cff */
[----:B------:R-:W-:Y:S01]  /*68f0*/  SEL R6, R6, RZ, P0 ;  /* 0x000000ff06067207 */ /* 0x000fe20000000000 */
[----:B------:R0:W-:Y:S01]  /*6900*/  UTMALDG.3D [UR16], [UR14], desc[UR22] ;  /* 0x000016100e0075b4 */ /* 0x0001e20008011000 */
[----:B------:R0:W-:Y:S01]  /*6910*/  UTMALDG.3D.MULTICAST [UR32], [UR42], UR13, desc[UR22] ;  /* 0x000016202a0073b4 */ /* 0x0001e2000801180d */
[----:B------:R0:W-:Y:S02]  /*6920*/  UTMALDG.3D.MULTICAST [UR8], [UR42], UR13, desc[UR22] ;  /* 0x000016082a0073b4 */ /* 0x0001e4000801180d */
[----:B0-----:R-:W-:Y:S05]  /*6930*/  @P1 BRA `(.L_x_176) ;  /* 0xfffffffc00141947 */ /* 0x001fea000383ffff */
.L_x_173:
[----:B------:R-:W-:Y:S05]  /*6940*/  BSYNC B1 ;  /* 0x0000000000017941 */ /* 0x000fea0003800000 */
.L_x_172:
[----:B------:R-:W-:Y:S01]  /*6950*/  LOP3.LUT P1, RZ, R10, 0xff, RZ, 0xc0, !PT ;  /* 0x000000ff0aff7812 */ /* 0x000fe2000782c0ff */
[C---:B------:R-:W-:Y:S01]  /*6960*/  IMAD.IADD R7, R11.reuse, 0x1, R8 ;  /* 0x000000010b077824 */ /* 0x040fe200078e0208 */
[----:B------:R-:W-:Y:S01]  /*6970*/  ULDC.64 UR8, c[0x0][0x650] ;  /* 0x0001940000087ab9 */ /* 0x000fe20000000a00 */
[----:B------:R-:W-:Y:S01]  /*6980*/  ISETP.GE.U32.AND P2, PT, R11, 0x3, PT ;  /* 0x000000030b00780c */ /* 0x000fe20003f46070 */
[----:B------:R-:W-:Y:S01]  /*6990*/  BSSY B1, `(.L_x_177) ;  /* 0x000006c000017945 */ /* 0x000fe20003800000 */
[----:B------:R-:W-:Y:S01]  /*69a0*/  IMAD.MOV.U32 R20, RZ, RZ, -0x1 ;  /* 0xffffffffff147424 */ /* 0x000fe200078e00ff */
[----:B------:R-:W-:Y:S01]  /*69b0*/  ISETP.GT.U32.AND P0, PT, R7, 0x2, PT ;  /* 0x000000020700780c */ /* 0x000fe20003f04070 */
[----:B------:R-:W-:Y:S01]  /*69c0*/  IMAD.MOV.U32 R21, RZ, RZ, -0x1 ;  /* 0xffffffffff157424 */ /* 0x000fe200078e00ff */
[----:B------:R-:W-:Y:S02]  /*69d0*/  PRMT R10, RZ, 0x7610, R10 ;  /* 0x00007610ff0a7816 */ /* 0x000fe4000000000a */
[----:B------:R-:W-:-:S03]  /*69e0*/  ISETP.LT.U32.AND P0, PT, R11, 0x3, P0 ;  /* 0x000000030b00780c */ /* 0x000fc60000701070 */
[----:B------:R-:W0:Y:S01]  /*69f0*/  @P1 S2R R5, SR_CgaCtaId ;  /* 0x0000000000051919 */ /* 0x000e220000008800 */
[----:B------:R-:W-:-:S04]  /*6a00*/  @P1 MOV R4, 0x400 ;  /* 0x0000040000041802 */ /* 0x000fc80000000f00 */
[----:B0-----:R-:W-:Y:S01]  /*6a10*/  @P1 LEA R6, R5, R4, 0x18 ;  /* 0x0000000405061211 */ /* 0x001fe200078ec0ff */
[----:B------:R-:W-:Y:S01]  /*6a20*/  IMAD.WIDE.U32 R4, R7, -0x55555555, RZ ;  /* 0xaaaaaaab07047825 */ /* 0x000fe200078e00ff */
[----:B------:R-:W-:Y:S02]  /*6a30*/  SEL R4, RZ, 0x1, !P0 ;  /* 0x00000001ff047807 */ /* 0x000fe40004000000 */
[----:B------:R0:W-:Y:S01]  /*6a40*/  @P1 SYNCS.ARRIVE.TRANS64.A1T0 RZ, [R6+URZ+0x48], RZ ;  /* 0x000048ff06ff19a7 */ /* 0x0001e2000810003f */
[----:B------:R-:W-:Y:S02]  /*6a50*/  IADD3 R16, P1, R16, UR38, RZ ;  /* 0x0000002610107c10 */ /* 0x000fe4000ff3e0ff */
[----:B------:R-:W-:Y:S02]  /*6a60*/  LOP3.LUT R3, R3, R4, RZ, 0x3c, !PT ;  /* 0x0000000403037212 */ /* 0x000fe400078e3cff */
[----:B------:R-:W-:Y:S02]  /*6a70*/  IADD3.X R17, R17, UR41, RZ, P1, !PT ;  /* 0x0000002911117c10 */ /* 0x000fe40008ffe4ff */
[----:B------:R-:W-:-:S02]  /*6a80*/  ISETP.GE.U32.AND P0, PT, R16, UR8, PT ;  /* 0x0000000810007c0c */ /* 0x000fc4000bf06070 */
[----:B0-----:R-:W-:Y:S02]  /*6a90*/  SHF.R.U32.HI R6, RZ, 0x1, R5 ;  /* 0x00000001ff067819 */ /* 0x001fe40000011605 */
[----:B------:R-:W-:Y:S02]  /*6aa0*/  ISETP.GE.U32.AND.EX P0, PT, R17, UR9, PT, P0 ;  /* 0x0000000911007c0c */ /* 0x000fe4000bf06100 */
[----:B------:R-:W-:Y:S01]  /*6ab0*/  @P2 LOP3.LUT R3, R3, 0x1, R6, 0x78, !PT ;  /* 0x0000000103032812 */ /* 0x000fe200078e7806 */
[----:B------:R-:W-:Y:S01]  /*6ac0*/  IMAD R8, R6, -0x3, R7 ;  /* 0xfffffffd06087824 */ /* 0x000fe200078e0207 */
[----:B------:R-:W-:Y:S01]  /*6ad0*/  PRMT R4, RZ, 0x7610, R4 ;  /* 0x00007610ff047816 */ /* 0x000fe20000000004 */
[----:B------:R-:W-:-:S08]  /*6ae0*/  IMAD.MOV.U32 R7, RZ, RZ, -0x1 ;  /* 0xffffffffff077424 */ /* 0x000fd000078e00ff */
[----:B------:R-:W-:Y:S05]  /*6af0*/  @P0 BRA `(.L_x_178) ;  /* 0x0000000400540947 */ /* 0x000fea0003800000 */
[----:B------:R-:W0:Y:S01]  /*6b00*/  S2R R15, SR_CTAID.X ;  /* 0x00000000000f7919 */ /* 0x000e220000002500 */
[----:B------:R-:W-:Y:S01]  /*6b10*/  ULDC.64 UR8, c[0x0][0x628] ;  /* 0x00018a0000087ab9 */ /* 0x000fe20000000a00 */
[----:B------:R-:W-:Y:S01]  /*6b20*/  ULDC UR10, c[0x0][0x630] ;  /* 0x00018c00000a7ab9 */ /* 0x000fe20000000800 */
[----:B------:R-:W-:Y:S01]  /*6b30*/  ISETP.NE.U32.AND P0, PT, RZ, UR8, PT ;  /* 0x00000008ff007c0c */ /* 0x000fe2000bf05070 */
[----:B------:R-:W1:Y:S01]  /*6b40*/  S2R R20, SR_CTAID.Y ;  /* 0x0000000000147919 */ /* 0x000e620000002600 */
[----:B------:R-:W-:Y:S01]  /*6b50*/  ULDC UR11, c[0x0][0x150] ;  /* 0x00005400000b7ab9 */ /* 0x000fe20000000800 */
[----:B------:R-:W-:Y:S01]  /*6b60*/  IMAD.MOV.U32 R4, RZ, RZ, R16 ;  /* 0x000000ffff047224 */ /* 0x000fe200078e0010 */
[----:B------:R-:W-:Y:S01]  /*6b70*/  ISETP.NE.AND.EX P0, PT, RZ, UR9, PT, P0 ;  /* 0x00000009ff007c0c */ /* 0x000fe2000bf05300 */
[----:B------:R-:W-:Y:S01]  /*6b80*/  IMAD.MOV.U32 R5, RZ, RZ, R17 ;  /* 0x000000ffff057224 */ /* 0x000fe200078e0011 */
[----:B0-----:R-:W-:-:S11]  /*6b90*/  I2FP.F32.U32 R22, R15 ;  /* 0x0000000f00167245 */ /* 0x001fd60000201000 */
[----:B------:R-:W-:Y:S05]  /*6ba0*/  @!P0 BRA `(.L_x_179) ;  /* 0x0000000000288947 */ /* 0x000fea0003800000 */
[----:B------:R-:W-:Y:S02]  /*6bb0*/  ULDC UR7, c[0x0][0x634] ;  /* 0x00018d0000077ab9 */ /* 0x000fe40000000800 */
[----:B------:R-:W-:-:S05]  /*6bc0*/  IADD3 R5, P0, R16, UR7, RZ ;  /* 0x0000000710057c10 */ /* 0x000fca000ff1e0ff */
[----:B------:R-:W-:-:S04]  /*6bd0*/  IMAD.X R21, RZ, RZ, R17, P0 ;  /* 0x000000ffff157224 */ /* 0x000fc800000e0611 */
[----:B------:R-:W-:-:S04]  /*6be0*/  IMAD.WIDE.U32 R6, R21, UR8, RZ ;  /* 0x0000000815067c25 */ /* 0x000fc8000f8e00ff */
[----:B------:R-:W-:-:S04]  /*6bf0*/  IMAD.WIDE.U32 R6, P0, R5, UR9, R6 ;  /* 0x0000000905067c25 */ /* 0x000fc8000f800006 */
[----:B------:R-:W-:-:S04]  /*6c00*/  IMAD.WIDE.U32 R4, R5, UR8, RZ ;  /* 0x0000000805047c25 */ /* 0x000fc8000f8e00ff */
[----:B------:R-:W-:Y:S01]  /*6c10*/  IMAD.MOV.U32 R4, RZ, RZ, R7 ;  /* 0x000000ffff047224 */ /* 0x000fe200078e0007 */
[----:B------:R-:W-:Y:S01]  /*6c20*/  IADD3 RZ, P1, R5, R6, RZ ;  /* 0x0000000605ff7210 */ /* 0x000fe20007f3e0ff */
[----:B------:R-:W-:-:S04]  /*6c30*/  IMAD.X R5, RZ, RZ, RZ, P0 ;  /* 0x000000ffff057224 */ /* 0x000fc800000e06ff */
[----:B------:R-:W-:-:S08]  /*6c40*/  IMAD.WIDE.U32.X R4, R21, UR9, R4, P1 ;  /* 0x0000000915047c25 */ /* 0x000fd000088e0404 */
.L_x_179:
[--C-:B------:R-:W-:Y:S01]  /*6c50*/  SHF.R.U64 R14, R4, UR10, R5.reuse ;  /* 0x0000000a040e7c19 */ /* 0x100fe20008001205 */
[----:B------:R-:W-:Y:S01]  /*6c60*/  FMUL R22, R22, UR11 ;  /* 0x0000000b16167c20 */ /* 0x000fe20008400000 */
[----:B------:R-:W-:Y:S01]  /*6c70*/  SHF.R.U32.HI R4, RZ, UR10, R5 ;  /* 0x0000000aff047c19 */ /* 0x000fe20008011605 */
[----:B------:R-:W0:Y:S01]  /*6c80*/  LDC R6, c[0x0][0x144] ;  /* 0x00005100ff067b82 */ /* 0x000e220000000800 */
[----:B------:R-:W-:Y:S01]  /*6c90*/  IADD3 R5, P0, RZ, -R14, RZ ;  /* 0x8000000eff057210 */ /* 0x000fe20007f1e0ff */
[----:B------:R-:W-:Y:S01]  /*6ca0*/  ULDC UR7, c[0x0][0x154] ;  /* 0x0000550000077ab9 */ /* 0x000fe20000000800 */
[----:B-1----:R-:W-:Y:S01]  /*6cb0*/  I2FP.F32.U32 R7, R20 ;  /* 0x0000001400077245 */ /* 0x002fe20000201000 */
[----:B------:R-:W1:Y:S01]  /*6cc0*/  F2I.U32.TRUNC.NTZ R22, R22 ;  /* 0x0000001600167305 */ /* 0x000e62000020f000 */
[----:B------:R-:W-:Y:S01]  /*6cd0*/  ULDC.64 UR8, c[0x0][0x620] ;  /* 0x0001880000087ab9 */ /* 0x000fe20000000a00 */
[----:B------:R-:W-:Y:S01]  /*6ce0*/  IMAD.X R4, RZ, RZ, ~R4, P0 ;  /* 0x000000ffff047224 */ /* 0x000fe200000e0e04 */
[----:B------:R-:W-:Y:S01]  /*6cf0*/  ISETP.NE.AND P2, PT, R2, 0x1, PT ;  /* 0x000000010200780c */ /* 0x000fe20003f45270 */
[----:B------:R-:W-:Y:S01]  /*6d00*/  FMUL R23, R7, UR7 ;  /* 0x0000000707177c20 */ /* 0x000fe20008400000 */
[----:B------:R-:W2:Y:S01]  /*6d10*/  LDC R25, c[0x0][0x148] ;  /* 0x00005200ff197b82 */ /* 0x000ea20000000800 */
[----:B------:R-:W-:Y:S01]  /*6d20*/  IMAD R4, R4, UR8, RZ ;  /* 0x0000000804047c24 */ /* 0x000fe2000f8e02ff */
[----:B------:R-:W-:-:S03]  /*6d30*/  ULDC UR7, c[0x0][0x618] ;  /* 0x0001860000077ab9 */ /* 0x000fc60000000800 */
[----:B------:R-:W3:Y:S01]  /*6d40*/  F2I.U32.TRUNC.NTZ R23, R23 ;  /* 0x0000001700177305 */ /* 0x000ee2000020f000 */
[C---:B------:R-:W-:Y:S02]  /*6d50*/  IMAD R7, R5.reuse, UR9, R4 ;  /* 0x0000000905077c24 */ /* 0x040fe4000f8e0204 */
[----:B------:R-:W-:Y:S01]  /*6d60*/  IMAD.WIDE.U32 R4, R5, UR8, R16 ;  /* 0x0000000805047c25 */ /* 0x000fe2000f8e0010 */
[----:B------:R-:W-:Y:S02]  /*6d70*/  ULDC.64 UR8, c[0x0][0x640] ;  /* 0x0001900000087ab9 */ /* 0x000fe40000000a00 */
[----:B------:R-:W-:Y:S01]  /*6d80*/  ISETP.NE.U32.AND P0, PT, RZ, UR8, PT ;  /* 0x00000008ff007c0c */ /* 0x000fe2000bf05070 */
[----:B------:R-:W-:Y:S02]  /*6d90*/  IMAD.IADD R5, R5, 0x1, R7 ;  /* 0x0000000105057824 */ /* 0x000fe400078e0207 */
[----:B-1----:R-:W-:Y:S01]  /*6da0*/  IMAD.MOV R22, RZ, RZ, -R22 ;  /* 0x000000ffff167224 */ /* 0x002fe200078e0a16 */
[----:B------:R-:W-:-:S02]  /*6db0*/  ISETP.NE.AND.EX P0, PT, RZ, UR9, PT, P0 ;  /* 0x00000009ff007c0c */ /* 0x000fc4000bf05300 */
[----:B------:R-:W-:Y:S01]  /*6dc0*/  SHF.R.U64 R21, R4, UR7, R5 ;  /* 0x0000000704157c19 */ /* 0x000fe20008001205 */
[----:B0-----:R-:W-:Y:S01]  /*6dd0*/  IMAD R15, R6, R22, R15 ;  /* 0x00000016060f7224 */ /* 0x001fe200078e020f */
[----:B------:R-:W-:Y:S01]  /*6de0*/  SHF.R.U32.HI R4, RZ, UR7, R5 ;  /* 0x00000007ff047c19 */ /* 0x000fe20008011605 */
[----:B------:R-:W-:Y:S01]  /*6df0*/  ULDC UR7, c[0x0][0x608] ;  /* 0x0001820000077ab9 */ /* 0x000fe20000000800 */
[----:B---3--:R-:W-:Y:S02]  /*6e00*/  IMAD.MOV R6, RZ, RZ, -R23 ;  /* 0x000000ffff067224 */ /* 0x008fe400078e0a17 */
[--C-:B------:R-:W-:Y:S02]  /*6e10*/  SHF.R.U64 R22, R21, UR7, R4.reuse ;  /* 0x0000000715167c19 */ /* 0x100fe40008001204 */
[----:B------:R-:W-:Y:S01]  /*6e20*/  SHF.R.U32.HI R5, RZ, UR7, R4 ;  /* 0x00000007ff057c19 */ /* 0x000fe20008011604 */
[----:B------:R-:W-:Y:S01]  /*6e30*/  ULDC UR7, c[0x0][0x658] ;  /* 0x0001960000077ab9 */ /* 0x000fe20000000800 */
[----:B--2---:R-:W-:-:S02]  /*6e40*/  @P2 IMAD R15, R25, R6, R20 ;  /* 0x00000006190f2224 */ /* 0x004fc400078e0214 */
[--C-:B------:R-:W-:Y:S02]  /*6e50*/  SHF.R.U64 R20, R22, UR7, R5.reuse ;  /* 0x0000000716147c19 */ /* 0x100fe40008001205 */
[----:B------:R-:W-:-:S03]  /*6e60*/  SHF.R.U32.HI R23, RZ, UR7, R5 ;  /* 0x00000007ff177c19 */ /* 0x000fc60008011605 */
[----:B------:R-:W-:Y:S02]  /*6e70*/  IMAD.MOV.U32 R6, RZ, RZ, R20 ;  /* 0x000000ffff067224 */ /* 0x000fe400078e0014 */
[----:B------:R-:W-:Y:S01]  /*6e80*/  IMAD.MOV.U32 R5, RZ, RZ, R23 ;  /* 0x000000ffff057224 */ /* 0x000fe200078e0017 */
[----:B------:R-:W-:Y:S06]  /*6e90*/  @!P0 BRA `(.L_x_180) ;  /* 0x00000000002c8947 */ /* 0x000fec0003800000 */
        /* <DEDUP_REMOVED lines=9> */
[----:B------:R-:W-:-:S04]  /*6f30*/  IMAD.WIDE.U32.X R4, R23, UR9, R4, P1 ;  /* 0x0000000917047c25 */ /* 0x000fc800088e0404 */
[----:B------:R-:W-:-:S07]  /*6f40*/  IMAD.MOV.U32 R6, RZ, RZ, R4 ;  /* 0x000000ffff067224 */ /* 0x000fce00078e0004 */
.L_x_180:
[----:B------:R-:W-:Y:S01]  /*6f50*/  ULDC UR7, c[0x0][0x648] ;  /* 0x0001920000077ab9 */ /* 0x000fe20000000800 */
[----:B------:R-:W-:Y:S01]  /*6f60*/  LOP3.LUT R4, R22, UR6, RZ, 0xc0, !PT ;  /* 0x0000000616047c12 */ /* 0x000fe2000f8ec0ff */
[----:B------:R-:W-:Y:S01]  /*6f70*/  ULDC UR8, c[0x0][0x610] ;  /* 0x0001840000087ab9 */ /* 0x000fe20000000800 */
[----:B------:R-:W-:Y:S01]  /*6f80*/  SHF.R.U64 R5, R6, UR7, R5 ;  /* 0x0000000706057c19 */ /* 0x000fe20008001205 */
[----:B------:R-:W-:Y:S01]  /*6f90*/  ULDC UR7, c[0x0][0x638] ;  /* 0x00018e0000077ab9 */ /* 0x000fe20000000800 */
[----:B------:R-:W-:-:S03]  /*6fa0*/  LOP3.LUT R21, R21, UR4, RZ, 0xc0, !PT ;  /* 0x0000000415157c12 */ /* 0x000fc6000f8ec0ff */
[----:B------:R-:W-:Y:S02]  /*6fb0*/  IMAD.MOV R7, RZ, RZ, -R5 ;  /* 0x000000ffff077224 */ /* 0x000fe400078e0a05 */
[----:B------:R-:W-:Y:S02]  /*6fc0*/  IMAD R4, R5, UR5, R4 ;  /* 0x0000000505047c24 */ /* 0x000fe4000f8e0204 */
[----:B------:R-:W-:Y:S01]  /*6fd0*/  IMAD R20, R7, UR7, R20 ;  /* 0x0000000707147c24 */ /* 0x000fe2000f8e0214 */
[----:B------:R-:W-:Y:S01]  /*6fe0*/  ULDC UR7, c[0x0][0x600] ;  /* 0x0001800000077ab9 */ /* 0x000fe20000000800 */
[----:B------:R-:W-:Y:S02]  /*6ff0*/  IMAD R15, R4, UR8, R15 ;  /* 0x00000008040f7c24 */ /* 0x000fe4000f8e020f */
[----:B------:R-:W-:Y:S02]  /*7000*/  IMAD R20, R20, UR7, R21 ;  /* 0x0000000714147c24 */ /* 0x000fe4000f8e0215 */
[----:B------:R-:W-:-:S02]  /*7010*/  IMAD.MOV.U32 R4, RZ, RZ, 0x1 ;  /* 0x00000001ff047424 */ /* 0x000fc400078e00ff */
[----:B------:R-:W-:Y:S01]  /*7020*/  IMAD.MOV.U32 R7, RZ, RZ, R14 ;  /* 0x000000ffff077224 */ /* 0x000fe200078e000e */
[----:B------:R-:W-:Y:S02]  /*7030*/  SEL R21, R20, R15, !P2 ;  /* 0x0000000f14157207 */ /* 0x000fe40005000000 */
[----:B------:R-:W-:-:S07]  /*7040*/  SEL R20, R15, R20, !P2 ;  /* 0x000000140f147207 */ /* 0x000fce0005000000 */
.L_x_178:
[----:B------:R-:W-:Y:S05]  /*7050*/  BSYNC B1 ;  /* 0x0000000000017941 */ /* 0x000fea0003800000 */
.L_x_177:
[----:B------:R-:W-:-:S13]  /*7060*/  LOP3.LUT P0, RZ, R4, 0xff, RZ, 0xc0, !PT ;  /* 0x000000ff04ff7812 */ /* 0x000fda000780c0ff */
[----:B------:R-:W-:Y:S05]  /*7070*/  @P0 BRA `(.L_x_181) ;  /* 0xfffffff400100947 */ /* 0x000fea000383ffff */
[----:B------:R-:W-:Y:S05]  /*7080*/  BSYNC B0 ;  /* 0x0000000000007941 */ /* 0x000fea0003800000 */
.L_x_170:
[----:B------:R-:W-:-:S03]  /*7090*/  UMOV UR7, 0xffffffff ;  /* 0xffffffff00077882 */ /* 0x000fc60000000000 */
[----:B------:R-:W-:Y:S05]  /*70a0*/  BRA.DIV UR7, `(.L_x_182) ;  /* 0x0000000207f07947 */ /* 0x000fea000b800000 */
[----:B------:R-:W-:-:S13]  /*70b0*/  ELECT P6, URZ, PT ;  /* 0x00000000003f782f */ /* 0x000fda00038c0000 */
.L_x_195:
[----:B------:R-:W-:Y:S04]  /*70c0*/  BSSY B0, `(.L_x_183) ;  /* 0x0000022000007945 */ /* 0x000fe80003800000 */
[----:B------:R-:W-:Y:S05]  /*70d0*/  @!P6 BRA `(.L_x_184) ;  /* 0x000000000080e947 */ /* 0x000fea0003800000 */
[----:B------:R-:W-:-:S04]  /*70e0*/  LOP3.LUT R18, R18, 0x2, RZ, 0xfc, !PT ;  /* 0x0000000212127812 */ /* 0x000fc800078efcff */
[----:B------:R-:W-:-:S13]  /*70f0*/  ISETP.NE.AND P0, PT, R18, 0x3, PT ;  /* 0x000000031200780c */ /* 0x000fda0003f05270 */
[----:B------:R-:W-:Y:S05]  /*7100*/  @!P0 BRA `(.L_x_185) ;  /* 0x0000000000048947 */ /* 0x000fea0003800000 */
[----:B------:R-:W-:Y:S01]  /*7110*/  BPT.TRAP 0x1 ;  /* 0x000000040000795c */ /* 0x000fe20000300000 */
.L_x_185:
[----:B------:R-:W0:Y:S01]  /*7120*/  S2R R5, SR_CgaCtaId ;  /* 0x0000000000057919 */ /* 0x000e220000008800 */
[----:B------:R-:W-:Y:S02]  /*7130*/  MOV R0, 0x400 ;  /* 0x0000040000007802 */ /* 0x000fe40000000f00 */
[----:B------:R-:W-:Y:S02]  /*7140*/  SHF.L.U32 R2, R3, 0x1f, RZ ;  /* 0x0000001f03027819 */ /* 0x000fe400000006ff */
[----:B0-----:R-:W-:-:S05]  /*7150*/  LEA R5, R5, R0, 0x18 ;  /* 0x0000000005057211 */ /* 0x001fca00078ec0ff */
[----:B------:R-:W-:-:S04]  /*7160*/  VIADD R5, R5, 0x18 ;  /* 0x0000001805057836 */ /* 0x000fc80000000000 */
[C---:B------:R-:W-:Y:S02]  /*7170*/  IMAD R7, R8.reuse, 0x8, R5 ;  /* 0x0000000808077824 */ /* 0x040fe400078e0205 */
[----:B------:R-:W-:Y:S02]  /*7180*/  VIADD R8, R8, 0x1 ;  /* 0x0000000108087836 */ /* 0x000fe40000000000 */
[----:B------:R-:W0:Y:S03]  /*7190*/  SYNCS.PHASECHK.TRANS64.TRYWAIT P0, [R7+URZ], R2 ;  /* 0x00000002070075a7 */ /* 0x000e26000800017f */
[----:B------:R-:W-:-:S04]  /*71a0*/  ISETP.NE.AND P1, PT, R8, 0x3, PT ;  /* 0x000000030800780c */ /* 0x000fc80003f25270 */
[----:B------:R-:W-:Y:S02]  /*71b0*/  SEL R0, RZ, 0x1, P1 ;  /* 0x00000001ff007807 */ /* 0x000fe40000800000 */
[----:B------:R-:W-:Y:S02]  /*71c0*/  SEL R8, R8, RZ, P1 ;  /* 0x000000ff08087207 */ /* 0x000fe40000800000 */
[----:B------:R-:W-:-:S03]  /*71d0*/  LOP3.LUT R9, R3, R0, RZ, 0x3c, !PT ;  /* 0x0000000003097212 */ /* 0x000fc600078e3cff */
[----:B------:R-:W-:Y:S01]  /*71e0*/  IMAD R4, R8, 0x8, R5 ;  /* 0x0000000808047824 */ /* 0x000fe200078e0205 */
[----:B------:R-:W-:Y:S01]  /*71f0*/  SHF.L.U32 R3, R9, 0x1f, RZ ;  /* 0x0000001f09037819 */ /* 0x000fe200000006ff */
[----:B0-----:R-:W-:Y:S06]  /*7200*/  @!P0 BRA `(.L_x_186) ;  /* 0x0000000000b88947 */ /* 0x001fec0003800000 */
.L_x_196:
[----:B------:R-:W1:Y:S01]  /*7210*/  SYNCS.PHASECHK.TRANS64.TRYWAIT P0, [R4+URZ], R3 ;  /* 0x00000003040075a7 */ /* 0x000e62000800017f */
[----:B------:R-:W-:-:S05]  /*7220*/  VIADD R0, R8, 0x1 ;  /* 0x0000000108007836 */ /* 0x000fca0000000000 */
[----:B------:R-:W-:-:S04]  /*7230*/  ISETP.NE.AND P1, PT, R0, 0x3, PT ;  /* 0x000000030000780c */ /* 0x000fc80003f25270 */
[----:B0-----:R-:W-:Y:S02]  /*7240*/  SEL R2, RZ, 0x1, P1 ;  /* 0x00000001ff027807 */ /* 0x001fe40000800000 */
[----:B------:R-:W-:Y:S02]  /*7250*/  SEL R0, R0, RZ, P1 ;  /* 0x000000ff00007207 */ /* 0x000fe40000800000 */
[----:B------:R-:W-:Y:S01]  /*7260*/  LOP3.LUT R2, R9, R2, RZ, 0x3c, !PT ;  /* 0x0000000209027212 */ /* 0x000fe200078e3cff */
[----:B-1----:R-:W-:Y:S06]  /*7270*/  @!P0 BRA `(.L_x_187) ;  /* 0x0000000000b08947 */ /* 0x002fec0003800000 */
.L_x_197:
[----:B------:R-:W-:Y:S01]  /*7280*/  IMAD R5, R0, 0x8, R5 ;  /* 0x0000000800057824 */ /* 0x000fe200078e0205 */
[----:B------:R-:W-:-:S07]  /*7290*/  SHF.L.U32 R0, R2, 0x1f, RZ ;  /* 0x0000001f02007819 */ /* 0x000fce00000006ff */
.L_x_188:
[----:B-1----:R1:W2:Y:S02]  /*72a0*/  SYNCS.PHASECHK.TRANS64.TRYWAIT P0, [R5+URZ], R0 ;  /* 0x00000000050075a7 */ /* 0x0022a4000800017f */
[----:B--2---:R-:W-:Y:S05]  /*72b0*/  @!P0 NANOSLEEP.SYNCS 0x989680 ;  /* 0x009896800000895d */ /* 0x004fea0003900000 */
[----:B------:R-:W2:Y:S02]  /*72c0*/  @!P0 SYNCS.PHASECHK.TRANS64 P0, [R5+URZ], R0 ;  /* 0x00000000050085a7 */ /* 0x000ea4000800007f */
[----:B--2---:R-:W-:Y:S05]  /*72d0*/  @!P0 BRA `(.L_x_188) ;  /* 0xfffffffc00f08947 */ /* 0x004fea000383ffff */
.L_x_184:
[----:B------:R-:W-:Y:S05]  /*72e0*/  BSYNC B0 ;  /* 0x0000000000007941 */ /* 0x000fea0003800000 */
.L_x_183:
[----:B------:R-:W-:Y:S05]  /*72f0*/  EXIT ;  /* 0x000000000000794d */ /* 0x000fea0003800000 */
.L_x_21:
[----:B-1----:R1:W2:Y:S02]  /*7300*/  SYNCS.PHASECHK.TRANS64.TRYWAIT P1, [R3+URZ], R0 ;  /* 0x00000000030075a7 */ /* 0x0022a4000802017f */
[----:B--2---:R-:W-:Y:S05]  /*7310*/  @!P1 NANOSLEEP.SYNCS 0x989680 ;  /* 0x009896800000995d */ /* 0x004fea0003900000 */
[----:B------:R-:W2:Y:S02]  /*7320*/  @!P1 SYNCS.PHASECHK.TRANS64 P1, [R3+URZ], R0 ;  /* 0x00000000030095a7 */ /* 0x000ea4000802007f */
[----:B--2---:R-:W-:Y:S05]  /*7330*/  @!P1 BRA `(.L_x_21) ;  /* 0xfffffffc00f09947 */ /* 0x004fea000383ffff */
[----:B------:R-:W-:Y:S05]  /*7340*/  BRA `(.L_x_20) ;  /* 0xffffffa400087947 */ /* 0x000fea000383ffff */
.L_x_26:
[----:B-1----:R1:W2:Y:S02]  /*7350*/  SYNCS.PHASECHK.TRANS64.TRYWAIT P1, [R5+URZ], R4 ;  /* 0x00000004050075a7 */ /* 0x0022a4000802017f */
[----:B--2---:R-:W-:Y:S05]  /*7360*/  @!P1 NANOSLEEP.SYNCS 0x989680 ;  /* 0x009896800000995d */ /* 0x004fea0003900000 */
[----:B------:R-:W2:Y:S02]  /*7370*/  @!P1 SYNCS.PHASECHK.TRANS64 P1, [R5+URZ], R4 ;  /* 0x00000004050095a7 */ /* 0x000ea4000802007f */
[----:B--2---:R-:W-:Y:S05]  /*7380*/  @!P1 BRA `(.L_x_26) ;  /* 0xfffffffc00f09947 */ /* 0x004fea000383ffff */
[----:B------:R-:W-:Y:S05]  /*7390*/  BRA `(.L_x_25) ;  /* 0xffffffa800547947 */ /* 0x000fea000383ffff */
.L_x_171:
[----:B------:R-:W-:Y:S01]  /*73a0*/  BSSY B1, `(.L_x_189) ;  /* 0x0000006000017945 */ /* 0x000fe20003800000 */
[----:B------:R-:W-:-:S07]  /*73b0*/  IMAD.MOV.U32 R15, RZ, RZ, -0x1 ;  /* 0xffffffffff0f7424 */ /* 0x000fce00078e00ff */
[----:B------:R-:W-:Y:S05]  /*73c0*/  WARPSYNC.COLLECTIVE R15, `(.L_x_190) ;  /* 0x000000000f0c7348 */ /* 0x000fea0003c00000 */
[----:B------:R-:W-:Y:S02]  /*73d0*/  ELECT P6, UR62, PT ;  /* 0x00000000003e782f */ /* 0x000fe400038c0000 */
[----:B------:R-:W-:Y:S01]  /*73e0*/  MOV R14, UR62 ;  /* 0x0000003e000e7c02 */ /* 0x000fe20008000f00 */
[----:B------:R-:W-:Y:S10]  /*73f0*/  ENDCOLLECTIVE ;  /* 0x000000000000791b */ /* 0x000ff40003800000 */
.L_x_190:
[----:B------:R-:W-:Y:S05]  /*7400*/  BSYNC B1 ;  /* 0x0000000000017941 */ /* 0x000fea0003800000 */
.L_x_189:
[----:B------:R-:W-:Y:S05]  /*7410*/  BRA `(.L_x_191) ;  /* 0xfffffff000347947 */ /* 0x000fea000383ffff */
.L_x_174:
[----:B-1----:R1:W2:Y:S02]  /*7420*/  SYNCS.PHASECHK.TRANS64.TRYWAIT P0, [R23+URZ+0x18], R14 ;  /* 0x0000180e170075a7 */ /* 0x0022a4000800017f */
[----:B--2---:R-:W-:Y:S05]  /*7430*/  @!P0 NANOSLEEP.SYNCS 0x989680 ;  /* 0x009896800000895d */ /* 0x004fea0003900000 */
[----:B------:R-:W2:Y:S02]  /*7440*/  @!P0 SYNCS.PHASECHK.TRANS64 P0, [R23+URZ+0x18], R14 ;  /* 0x0000180e170085a7 */ /* 0x000ea4000800007f */
[----:B--2---:R-:W-:Y:S05]  /*7450*/  @!P0 BRA `(.L_x_174) ;  /* 0xfffffffc00f08947 */ /* 0x004fea000383ffff */
[----:B------:R-:W-:Y:S05]  /*7460*/  BRA `(.L_x_192) ;  /* 0xfffffff0006c7947 */ /* 0x000fea000383ffff */
.L_x_182:
[----:B------:R-:W-:Y:S01]  /*7470*/  BSSY B0, `(.L_x_193) ;  /* 0x0000006000007945 */ /* 0x000fe20003800000 */
[----:B------:R-:W-:-:S07]  /*7480*/  IMAD.MOV.U32 R15, RZ, RZ, -0x1 ;  /* 0xffffffffff0f7424 */ /* 0x000fce00078e00ff */
[----:B------:R-:W-:Y:S05]  /*7490*/  WARPSYNC.COLLECTIVE R15, `(.L_x_194) ;  /* 0x000000000f0c7348 */ /* 0x000fea0003c00000 */
[----:B------:R-:W-:Y:S02]  /*74a0*/  ELECT P6, UR62, PT ;  /* 0x00000000003e782f */ /* 0x000fe400038c0000 */
[----:B------:R-:W-:Y:S01]  /*74b0*/  MOV R14, UR62 ;  /* 0x0000003e000e7c02 */ /* 0x000fe20008000f00 */
[----:B------:R-:W-:Y:S10]  /*74c0*/  ENDCOLLECTIVE ;  /* 0x000000000000791b */ /* 0x000ff40003800000 */
.L_x_194:
[----:B------:R-:W-:Y:S05]  /*74d0*/  BSYNC B0 ;  /* 0x0000000000007941 */ /* 0x000fea0003800000 */
.L_x_193:
[----:B------:R-:W-:Y:S05]  /*74e0*/  BRA `(.L_x_195) ;  /* 0xfffffff800f47947 */ /* 0x000fea000383ffff */
.L_x_186:
[----:B0-----:R0:W1:Y:S02]  /*74f0*/  SYNCS.PHASECHK.TRANS64.TRYWAIT P0, [R7+URZ], R2 ;  /* 0x00000002070075a7 */ /* 0x001064000800017f */
[----:B-1----:R-:W-:Y:S05]  /*7500*/  @!P0 NANOSLEEP.SYNCS 0x989680 ;  /* 0x009896800000895d */ /* 0x002fea0003900000 */
[----:B------:R-:W1:Y:S02]  /*7510*/  @!P0 SYNCS.PHASECHK.TRANS64 P0, [R7+URZ], R2 ;  /* 0x00000002070085a7 */ /* 0x000e64000800007f */
[----:B-1----:R-:W-:Y:S05]  /*7520*/  @!P0 BRA `(.L_x_186) ;  /* 0xfffffffc00f08947 */ /* 0x002fea000383ffff */
[----:B------:R-:W-:Y:S05]  /*7530*/  BRA `(.L_x_196) ;  /* 0xfffffffc00347947 */ /* 0x000fea000383ffff */
.L_x_187:
[----:B0-----:R0:W1:Y:S02]  /*7540*/  SYNCS.PHASECHK.TRANS64.TRYWAIT P0, [R4+URZ], R3 ;  /* 0x00000003040075a7 */ /* 0x001064000800017f */
[----:B-1----:R-:W-:Y:S05]  /*7550*/  @!P0 NANOSLEEP.SYNCS 0x989680 ;  /* 0x009896800000895d */ /* 0x002fea0003900000 */
[----:B------:R-:W1:Y:S02]  /*7560*/  @!P0 SYNCS.PHASECHK.TRANS64 P0, [R4+URZ], R3 ;  /* 0x00000003040085a7 */ /* 0x000e64000800007f */
[----:B-1----:R-:W-:Y:S05]  /*7570*/  @!P0 BRA `(.L_x_187) ;  /* 0xfffffffc00f08947 */ /* 0x002fea000383ffff */
[----:B------:R-:W-:Y:S05]  /*7580*/  BRA `(.L_x_197) ;  /* 0xfffffffc003c7947 */ /* 0x000fea000383ffff */
.L_x_198:
[----:B------:R-:W-:-:S00]  /*7590*/  BRA `(.L_x_198) ;  /* 0xfffffffc00fc7947 */ /* 0x000fc0000383ffff */
[----:B------:R-:W-:-:S00]  /*75a0*/  NOP ;  /* 0x0000000000007918 */ /* 0x000fc00000000000 */
        /* <DEDUP_REMOVED lines=13> */
.L_x_199:


//--------------------- .nv.global.init           --------------------------
	.section	.nv.global.init,"aw",@progbits
.nv.global.init:
	.type		$str$22,@object
	.size		$str$22,($str$23 - $str$22)
$str$22:
        /*0000*/ 	.byte	0x6b, 0x5f, 0x74, 0x69, 0x6c, 0x65, 0x5f, 0x63, 0x6f, 0x75, 0x6e, 0x74, 0x20, 0x3e, 0x3d, 0x20
        /*0010*/ 	.byte	0x31, 0x00
	.type		$str$23,@object
	.size		$str$23,(__unnamed_1 - $str$23)
$str$23:
        /*0012*/ 	.byte	0x2f, 0x74, 0x6d, 0x70, 0x2f, 0x63, 0x75, 0x74, 0x6c, 0x61, 0x73, 0x73, 0x5f, 0x73, 0x77, 0x65
        /*0022*/ 	.byte	0x65, 0x70, 0x5f, 0x73, 0x72, 0x63, 0x2f, 0x69, 0x6e, 0x63, 0x6c, 0x75, 0x64, 0x65, 0x2f, 0x63
        /*0032*/ 	.byte	0x75, 0x74, 0x6c, 0x61, 0x73, 0x73, 0x2f, 0x67, 0x65, 0x6d, 0x6d, 0x2f, 0x63, 0x6f, 0x6c, 0x6c
        /*0042*/ 	.byte	0x65, 0x63, 0x74, 0x69, 0x76, 0x65, 0x2f, 0x73, 0x6d, 0x39, 0x30, 0x5f, 0x6d, 0x6d, 0x61, 0x5f
        /*0052*/ 	.byte	0x74, 0x6d, 0x61, 0x5f, 0x67, 0x6d, 0x6d, 0x61, 0x5f, 0x73, 0x73, 0x5f, 0x77, 0x61, 0x72, 0x70
        /*0062*/ 	.byte	0x73, 0x70, 0x65, 0x63, 0x69, 0x61, 0x6c, 0x69, 0x7a, 0x65, 0x64, 0x2e, 0x68, 0x70, 0x70, 0x00
	.type		__unnamed_1,@object
	.size		__unnamed_1,(.L_0 - __unnamed_1)
__unnamed_1:
        /*0072*/ 	.byte	0x76, 0x6f, 0x69, 0x64, 0x20, 0x63, 0x75, 0x74, 0x6c, 0x61, 0x73, 0x73, 0x3a, 0x3a, 0x67, 0x65
        /* <DEDUP_REMOVED lines=172> */
        /*0b42*/ 	.byte	0x74, 0x65, 0x3a, 0x3a, 0x69, 0x64, 0x65, 0x6e, 0x74, 0x69, 0x74, 0x79, 0x5d, 0x00
.L_0:


//--------------------- .nv.shared._ZN7cutlass13device_kernelINS_4gemm6kernel13GemmUniversalIN4cute5tupleIJiiiiEEENS1_10collective13CollectiveMmaINS1_34MainloopSm90TmaGmmaWarpSpecializedILi3ENS5_IJNS4_1CILi2EEENSA_ILi1EEESC_EEENS1_35KernelTmaWarpSpecializedCooperativeEEENS5_IJNSA_ILi128EEESG_NSA_ILi256EEEEEEaNS5_IJlSC_lEEEaSJ_NS4_8TiledMMAINS4_8MMA_AtomIJNS4_4SM904GMMA27MMA_64x128x32_S32S8S8_SS_TNEEEENS4_6LayoutISD_NS5_IJSC_NSA_ILi0EEESR_EEEEENS5_IJNS4_10UnderscoreESU_SU_EEEEENS4_13SM90_TMA_LOADENS4_14ComposedLayoutINS4_7SwizzleILi3ELi4ELi3EEENS4_18smem_ptr_flag_bitsILi8EEENSQ_INS5_IJNSA_ILi8EEESG_EEENS5_IJSG_SC_EEEEEEEvNS4_8identityENS4_23SM90_TMA_LOAD_MULTICASTES17_vS18_EENS_8epilogue10collective6detail29Sm90TmaWarpSpecializedAdapterINS1C_15DefaultEpilogueIaSJ_SJ_NS1B_6thread17LinearCombinationIaLi1EiiLNS1G_9ScaleType4KindE0ELNS_15FloatRoundStyleE2EaEENS1_15EpilogueDefaultEEEEEvvEEEEvNT_6ParamsE --------------------------
	.section	.nv.shared._ZN7cutlass13device_kernelINS_4gemm6kernel13GemmUniversalIN4cute5tupleIJiiiiEEENS1_10collective13CollectiveMmaINS1_34MainloopSm90TmaGmmaWarpSpecializedILi3ENS5_IJNS4_1CILi2EEENSA_ILi1EEESC_EEENS1_35KernelTmaWarpSpecializedCooperativeEEENS5_IJNSA_ILi128EEESG_NSA_ILi256EEEEEEaNS5_IJlSC_lEEEaSJ_NS4_8TiledMMAINS4_8MMA_AtomIJNS4_4SM904GMMA27MMA_64x128x32_S32S8S8_SS_TNEEEENS4_6LayoutISD_NS5_IJSC_NSA_ILi0EEESR_EEEEENS5_IJNS4_10UnderscoreESU_SU_EEEEENS4_13SM90_TMA_LOADENS4_14ComposedLayoutINS4_7SwizzleILi3ELi4ELi3EEENS4_18smem_ptr_flag_bitsILi8EEENSQ_INS5_IJNSA_ILi8EEESG_EEENS5_IJSG_SC_EEEEEEEvNS4_8identityENS4_23SM90_TMA_LOAD_MULTICASTES17_vS18_EENS_8epilogue10collective6detail29Sm90TmaWarpSpecializedAdapterINS1C_15DefaultEpilogueIaSJ_SJ_NS1B_6thread17LinearCombinationIaLi1EiiLNS1G_9ScaleType4KindE0ELNS_15FloatRoundStyleE2EaEENS1_15EpilogueDefaultEEEEEvvEEEEvNT_6ParamsE,"aw",@nobits
	.sectionflags	@""
	.align	16
	.zero		1024


//--------------------- .nv.shared.reserved.0     --------------------------
	.section	.nv.shared.reserved.0,"aw",@nobits
	.weak		__nv_reservedSMEM_offset_0_alias
	.size		__nv_reservedSMEM_offset_0_alias, 0, 0
	.other		__nv_reservedSMEM_offset_0_alias,@"STO_CUDA_RESERVED_SHARED STV_DEFAULT"
__nv_reservedSMEM_offset_0_alias:
	.zero		0


//--------------------- .nv.global                --------------------------
	.section	.nv.global,"aw",@nobits
.nv.global:
	.type		_ZN39_INTERNAL_13acfdce_4_k_cu_3c72bb52_90724cute1_E,@object
	.size		_ZN39_INTERNAL_13acfdce_4_k_cu_3c72bb52_90724cute1_E,(_ZN39_INTERNAL_13acfdce_4_k_cu_3c72bb52_90724cuda3std3__45__cpo6cbeginE - _ZN39_INTERNAL_13acfdce_4_k_cu_3c72bb52_90724cute1_E)
_ZN39_INTERNAL_13acfdce_4_k_cu_3c72bb52_90724cute1_E:
	.zero		1
	.type		_ZN39_INTERNAL_13acfdce_4_k_cu_3c72bb52_90724cuda3std3__45__cpo6cbeginE,@object
	.size		_ZN39_INTERNAL_13acfdce_4_k_cu_3c72bb52_90724cuda3std3__45__cpo6cbeginE,(_ZN39_INTERNAL_13acfdce_4_k_cu_3c72bb52_90724cuda3std3__48in_placeE - _ZN39_INTERNAL_13acfdce_4_k_cu_3c72bb52_90724cuda3std3__45__cpo6cbeginE)
_ZN39_INTERNAL_13acfdce_4_k_cu_3c72bb52_90724cuda3std3__45__cpo6cbeginE:
	.zero		1
	.type		_ZN39_INTERNAL_13acfdce_4_k_cu_3c72bb52_90724cuda3std3__48in_placeE,@object
	.size		_ZN39_INTERNAL_13acfdce_4_k_cu_3c72bb52_90724cuda3std3__48in_placeE,(_ZN39_INTERNAL_13acfdce_4_k_cu_3c72bb52_90724cuda3std6ranges3__45__cpo9iter_moveE - _ZN39_INTERNAL_13acfdce_4_k_cu_3c72bb52_90724cuda3std3__48in_placeE)
_ZN39_INTERNAL_13acfdce_4_k_cu_3c72bb52_90724cuda3std3__48in_placeE:
	.zero		1
	.type		_ZN39_INTERNAL_13acfdce_4_k_cu_3c72bb52_90724cuda3std6ranges3__45__cpo9iter_moveE,@object
	.size		_ZN39_INTERNAL_13acfdce_4_k_cu_3c72bb52_90724cuda3std6ranges3__45__cpo9iter_moveE,(_ZN39_INTERNAL_13acfdce_4_k_cu_3c72bb52_90724cuda3std3__45__cpo5beginE - _ZN39_INTERNAL_13acfdce_4_k_cu_3c72bb52_90724cuda3std6ranges3__45__cpo9iter_moveE)
_ZN39_INTERNAL_13acfdce_4_k_cu_3c72bb52_90724cuda3std6ranges3__45__cpo9iter_moveE:
	.zero		1
	.type		_ZN39_INTERNAL_13acfdce_4_k_cu_3c72bb52_90724cuda3std3__45__cpo5beginE,@object
	.size		_ZN39_INTERNAL_13acfdce_4_k_cu_3c72bb52_90724cuda3std3__45__cpo5beginE,(_ZN39_INTERNAL_13acfdce_4_k_cu_3c72bb52_90724cuda3std3__441_GLOBAL__N__13acfdce_4_k_cu_3c72bb52_90726ignoreE - _ZN39_INTERNAL_13acfdce_4_k_cu_3c72bb52_90724cuda3std3__45__cpo5beginE)
_ZN39_INTERNAL_13acfdce_4_k_cu_3c72bb52_90724cuda3std3__45__cpo5beginE:
	.zero		1
	.type		_ZN39_INTERNAL_13acfdce_4_k_cu_3c72bb52_90724cuda3std3__441_GLOBAL__N__13acfdce_4_k_cu_3c72bb52_90726ignoreE,@object
	.size		_ZN39_INTERNAL_13acfdce_4_k_cu_3c72bb52_90724cuda3std3__441_GLOBAL__N__13acfdce_4_k_cu_3c72bb52_90726ignoreE,(_ZN39_INTERNAL_13acfdce_4_k_cu_3c72bb52_90724cute7productE - _ZN39_INTERNAL_13acfdce_4_k_cu_3c72bb52_90724cuda3std3__441_GLOBAL__N__13acfdce_4_k_cu_3c72bb52_90726ignoreE)
_ZN39_INTERNAL_13acfdce_4_k_cu_3c72bb52_90724cuda3std3__441_GLOBAL__N__13acfdce_4_k_cu_3c72bb52_90726ignoreE:
	.zero		1
	.type		_ZN39_INTERNAL_13acfdce_4_k_cu_3c72bb52_90724cute7productE,@object
	.size		_ZN39_INTERNAL_13acfdce_4_k_cu_3c72bb52_90724cute7productE,(_ZN39_INTERNAL_13acfdce_4_k_cu_3c72bb52_90724cuda3std3__45__cpo3endE - _ZN39_INTERNAL_13acfdce_4_k_cu_3c72bb52_90724cute7productE)
_ZN39_INTERNAL_13acfdce_4_k_cu_3c72bb52_90724cute7productE:
	.zero		1
	.type		_ZN39_INTERNAL_13acfdce_4_k_cu_3c72bb52_90724cuda3std3__45__cpo3endE,@object
	.size		_ZN39_INTERNAL_13acfdce_4_k_cu_3c72bb52_90724cuda3std3__45__cpo3endE,(_ZN39_INTERNAL_13acfdce_4_k_cu_3c72bb52_90724cuda3std3__419piecewise_constructE - _ZN39_INTERNAL_13acfdce_4_k_cu_3c72bb52_90724cuda3std3__45__cpo3endE)
_ZN39_INTERNAL_13acfdce_4_k_cu_3c72bb52_90724cuda3std3__45__cpo3endE:
	.zero		1
	.type		_ZN39_INTERNAL_13acfdce_4_k_cu_3c72bb52_90724cuda3std3__419piecewise_constructE,@object
	.size		_ZN39_INTERNAL_13acfdce_4_k_cu_3c72bb52_90724cuda3std3__419piecewise_constructE,(_ZN39_INTERNAL_13acfdce_4_k_cu_3c72bb52_90724cuda3std3__45__cpo4cendE - _ZN39_INTERNAL_13acfdce_4_k_cu_3c72bb52_90724cuda3std3__419piecewise_constructE)
_ZN39_INTERNAL_13acfdce_4_k_cu_3c72bb52_90724cuda3std3__419piecewise_constructE:
	.zero		1
	.type		_ZN39_INTERNAL_13acfdce_4_k_cu_3c72bb52_90724cuda3std3__45__cpo4cendE,@object
	.size		_ZN39_INTERNAL_13acfdce_4_k_cu_3c72bb52_90724cuda3std3__45__cpo4cendE,(_ZN39_INTERNAL_13acfdce_4_k_cu_3c72bb52_90724cuda3std6ranges3__45__cpo4swapE - _ZN39_INTERNAL_13acfdce_4_k_cu_3c72bb52_90724cuda3std3__45__cpo4cendE)
_ZN39_INTERNAL_13acfdce_4_k_cu_3c72bb52_90724cuda3std3__45__cpo4cendE:
	.zero		1
	.type		_ZN39_INTERNAL_13acfdce_4_k_cu_3c72bb52_90724cuda3std6ranges3__45__cpo4swapE,@object
	.size		_ZN39_INTERNAL_13acfdce_4_k_cu_3c72bb52_90724cuda3std6ranges3__45__cpo4swapE,(.L_8 - _ZN39_INTERNAL_13acfdce_4_k_cu_3c72bb52_90724cuda3std6ranges3__45__cpo4swapE)
_ZN39_INTERNAL_13acfdce_4_k_cu_3c72bb52_90724cuda3std6ranges3__45__cpo4swapE:
	.zero		1
.L_8:


//--------------------- .nv.constant0._ZN7cutlass13device_kernelINS_4gemm6kernel13GemmUniversalIN4cute5tupleIJiiiiEEENS1_10collective13CollectiveMmaINS1_34MainloopSm90TmaGmmaWarpSpecializedILi3ENS5_IJNS4_1CILi2EEENSA_ILi1EEESC_EEENS1_35KernelTmaWarpSpecializedCooperativeEEENS5_IJNSA_ILi128EEESG_NSA_ILi256EEEEEEaNS5_IJlSC_lEEEaSJ_NS4_8TiledMMAINS4_8MMA_AtomIJNS4_4SM904GMMA27MMA_64x128x32_S32S8S8_SS_TNEEEENS4_6LayoutISD_NS5_IJSC_NSA_ILi0EEESR_EEEEENS5_IJNS4_10UnderscoreESU_SU_EEEEENS4_13SM90_TMA_LOADENS4_14ComposedLayoutINS4_7SwizzleILi3ELi4ELi3EEENS4_18smem_ptr_flag_bitsILi8EEENSQ_INS5_IJNSA_ILi8EEESG_EEENS5_IJSG_SC_EEEEEEEvNS4_8identityENS4_23SM90_TMA_LOAD_MULTICASTES17_vS18_EENS_8epilogue10collective6detail29Sm90TmaWarpSpecializedAdapterINS1C_15DefaultEpilogueIaSJ_SJ_NS1B_6thread17LinearCombinationIaLi1EiiLNS1G_9ScaleType4KindE0ELNS_15FloatRoundStyleE2EaEENS1_15EpilogueDefaultEEEEEvvEEEEvNT_6ParamsE --------------------------
	.section	.nv.constant0._ZN7cutlass13device_kernelINS_4gemm6kernel13GemmUniversalIN4cute5tupleIJiiiiEEENS1_10collective13CollectiveMmaINS1_34MainloopSm90TmaGmmaWarpSpecializedILi3ENS5_IJNS4_1CILi2EEENSA_ILi1EEESC_EEENS1_35KernelTmaWarpSpecializedCooperativeEEENS5_IJNSA_ILi128EEESG_NSA_ILi256EEEEEEaNS5_IJlSC_lEEEaSJ_NS4_8TiledMMAINS4_8MMA_AtomIJNS4_4SM904GMMA27MMA_64x128x32_S32S8S8_SS_TNEEEENS4_6LayoutISD_NS5_IJSC_NSA_ILi0EEESR_EEEEENS5_IJNS4_10UnderscoreESU_SU_EEEEENS4_13SM90_TMA_LOADENS4_14ComposedLayoutINS4_7SwizzleILi3ELi4ELi3EEENS4_18smem_ptr_flag_bitsILi8EEENSQ_INS5_IJNSA_ILi8EEESG_EEENS5_IJSG_SC_EEEEEEEvNS4_8identityENS4_23SM90_TMA_LOAD_MULTICASTES17_vS18_EENS_8epilogue10collective6detail29Sm90TmaWarpSpecializedAdapterINS1C_15DefaultEpilogueIaSJ_SJ_NS1B_6thread17LinearCombinationIaLi1EiiLNS1G_9ScaleType4KindE0ELNS_15FloatRoundStyleE2EaEENS1_15EpilogueDefaultEEEEEvvEEEEvNT_6ParamsE,"a",@progbits
	.sectionflags	@""
	.align	4
.nv.constant0._ZN7cutlass13device_kernelINS_4gemm6kernel13GemmUniversalIN4cute5tupleIJiiiiEEENS1_10collective13CollectiveMmaINS1_34MainloopSm90TmaGmmaWarpSpecializedILi3ENS5_IJNS4_1CILi2EEENSA_ILi1EEESC_EEENS1_35KernelTmaWarpSpecializedCooperativeEEENS5_IJNSA_ILi128EEESG_NSA_ILi256EEEEEEaNS5_IJlSC_lEEEaSJ_NS4_8TiledMMAINS4_8MMA_AtomIJNS4_4SM904GMMA27MMA_64x128x32_S32S8S8_SS_TNEEEENS4_6LayoutISD_NS5_IJSC_NSA_ILi0EEESR_EEEEENS5_IJNS4_10UnderscoreESU_SU_EEEEENS4_13SM90_TMA_LOADENS4_14ComposedLayoutINS4_7SwizzleILi3ELi4ELi3EEENS4_18smem_ptr_flag_bitsILi8EEENSQ_INS5_IJNSA_ILi8EEESG_EEENS5_IJSG_SC_EEEEEEEvNS4_8identityENS4_23SM90_TMA_LOAD_MULTICASTES17_vS18_EENS_8epilogue10collective6detail29Sm90TmaWarpSpecializedAdapterINS1C_15DefaultEpilogueIaSJ_SJ_NS1B_6thread17LinearCombinationIaLi1EiiLNS1G_9ScaleType4KindE0ELNS_15FloatRoundStyleE2EaEENS1_15EpilogueDefaultEEEEEvvEEEEvNT_6ParamsE:
	.zero		1664


//--------------------- SYMBOLS --------------------------

	.type		.nv.reservedSmem.offset0,@object
	.size		.nv.reservedSmem.offset0,0x4
	.type		__assertfail,@function
